	.target	sm_90a

	.elftype	@"ET_EXEC"


//--------------------- .note.nv.tkinfo           --------------------------
	.section	.note.nv.tkinfo,"",@"SHT_NOTE"
	.sectionflags	@"SHF_NOTE_NV_TKINFO"
	.tkinfo
        /*0018*/ 	.word	0x00000002
        /*0030*/ 	.string	""
        /*0030*/ 	.string	"ptxas"
        /*0030*/ 	.string	"Cuda compilation tools, release 13.0, V13.0.88"
        /*0030*/ 	.string	"Build cuda_13.0.r13.0/compiler.36424714_0"
        /*0030*/ 	.string	"-arch sm_90a -m 64 "



//--------------------- .note.nv.cuinfo           --------------------------
	.section	.note.nv.cuinfo,"",@"SHT_NOTE"
	.sectionflags	@"SHF_NOTE_NV_CUINFO"
        /*0018*/ 	.short	0x0002
        /*001a*/ 	.short	0x005a
        /*001c*/ 	.short	0x0082
	.zero		2


//--------------------- .nv.info                  --------------------------
	.section	.nv.info,"",@"SHT_CUDA_INFO"
	.align	4


	//----- nvinfo : EIATTR_REGCOUNT
	.align		4
        /*0000*/ 	.byte	0x04, 0x2f
        /*0002*/ 	.short	(.L_12 - .L_11)
	.align		4
.L_11:
        /*0004*/ 	.word	index@(_ZN7cutlass13device_kernelINS_4gemm6kernel13GemmUniversalIN4cute5tupleIJiiiiEEENS1_10collective13CollectiveMmaINS1_37MainloopSm90TmaGmmaWarpSpecializedFP8ILi3ENS5_IJNS4_1CILi2EEENSA_ILi1EEESC_EEENS1_32KernelTmaWarpSpecializedPingpongEEENS5_IJNSA_ILi64EEENSA_ILi256EEENSA_ILi32EEEEEENS_12float_e5m2_tENS5_IJlSC_lEEESK_SL_NS4_8TiledMMAINS4_8MMA_AtomIJNS4_4SM904GMMA31MMA_64x256x32_F32E5M2E5M2_SS_TNILNSP_7ScaleInE1ELSR_1EEEEEENS4_6LayoutINS5_IJSC_SC_SC_EEENS5_IJNSA_ILi0EEESW_SW_EEEEENS5_IJNS4_10UnderscoreESZ_SZ_EEEEENS4_13SM90_TMA_LOADENS4_14ComposedLayoutINS4_7SwizzleILi1ELi4ELi3EEENS4_18smem_ptr_flag_bitsILi8EEENSU_INS5_IJNSA_ILi8EEESI_EEENS5_IJSI_SC_EEEEEEEvNS4_8identityENS4_23SM90_TMA_LOAD_MULTICASTES1C_vS1D_EENS_8epilogue10collective6detail29Sm90TmaWarpSpecializedAdapterINS1H_15DefaultEpilogueISK_SL_SL_NS1G_6thread17LinearCombinationISK_Li1EffLNS1L_9ScaleType4KindE0ELNS_15FloatRoundStyleE2ESK_EENS1_15EpilogueDefaultEEEEEvvEEEEvNT_6ParamsE)
        /*0008*/ 	.word	0x000000a8


	//----- nvinfo : EIATTR_FRAME_SIZE
	.align		4
.L_12:
        /*000c*/ 	.byte	0x04, 0x11
        /*000e*/ 	.short	(.L_14 - .L_13)
	.align		4
.L_13:
        /*0010*/ 	.word	index@(_ZN7cutlass13device_kernelINS_4gemm6kernel13GemmUniversalIN4cute5tupleIJiiiiEEENS1_10collective13CollectiveMmaINS1_37MainloopSm90TmaGmmaWarpSpecializedFP8ILi3ENS5_IJNS4_1CILi2EEENSA_ILi1EEESC_EEENS1_32KernelTmaWarpSpecializedPingpongEEENS5_IJNSA_ILi64EEENSA_ILi256EEENSA_ILi32EEEEEENS_12float_e5m2_tENS5_IJlSC_lEEESK_SL_NS4_8TiledMMAINS4_8MMA_AtomIJNS4_4SM904GMMA31MMA_64x256x32_F32E5M2E5M2_SS_TNILNSP_7ScaleInE1ELSR_1EEEEEENS4_6LayoutINS5_IJSC_SC_SC_EEENS5_IJNSA_ILi0EEESW_SW_EEEEENS5_IJNS4_10UnderscoreESZ_SZ_EEEEENS4_13SM90_TMA_LOADENS4_14ComposedLayoutINS4_7SwizzleILi1ELi4ELi3EEENS4_18smem_ptr_flag_bitsILi8EEENSU_INS5_IJNSA_ILi8EEESI_EEENS5_IJSI_SC_EEEEEEEvNS4_8identityENS4_23SM90_TMA_LOAD_MULTICASTES1C_vS1D_EENS_8epilogue10collective6detail29Sm90TmaWarpSpecializedAdapterINS1H_15DefaultEpilogueISK_SL_SL_NS1G_6thread17LinearCombinationISK_Li1EffLNS1L_9ScaleType4KindE0ELNS_15FloatRoundStyleE2ESK_EENS1_15EpilogueDefaultEEEEEvvEEEEvNT_6ParamsE)
        /*0014*/ 	.word	0x00000118


	//----- nvinfo : EIATTR_MIN_STACK_SIZE
	.align		4
.L_14:
        /*0018*/ 	.byte	0x04, 0x12
        /*001a*/ 	.short	(.L_16 - .L_15)
	.align		4
.L_15:
        /*001c*/ 	.word	index@(_ZN7cutlass13device_kernelINS_4gemm6kernel13GemmUniversalIN4cute5tupleIJiiiiEEENS1_10collective13CollectiveMmaINS1_37MainloopSm90TmaGmmaWarpSpecializedFP8ILi3ENS5_IJNS4_1CILi2EEENSA_ILi1EEESC_EEENS1_32KernelTmaWarpSpecializedPingpongEEENS5_IJNSA_ILi64EEENSA_ILi256EEENSA_ILi32EEEEEENS_12float_e5m2_tENS5_IJlSC_lEEESK_SL_NS4_8TiledMMAINS4_8MMA_AtomIJNS4_4SM904GMMA31MMA_64x256x32_F32E5M2E5M2_SS_TNILNSP_7ScaleInE1ELSR_1EEEEEENS4_6LayoutINS5_IJSC_SC_SC_EEENS5_IJNSA_ILi0EEESW_SW_EEEEENS5_IJNS4_10UnderscoreESZ_SZ_EEEEENS4_13SM90_TMA_LOADENS4_14ComposedLayoutINS4_7SwizzleILi1ELi4ELi3EEENS4_18smem_ptr_flag_bitsILi8EEENSU_INS5_IJNSA_ILi8EEESI_EEENS5_IJSI_SC_EEEEEEEvNS4_8identityENS4_23SM90_TMA_LOAD_MULTICASTES1C_vS1D_EENS_8epilogue10collective6detail29Sm90TmaWarpSpecializedAdapterINS1H_15DefaultEpilogueISK_SL_SL_NS1G_6thread17LinearCombinationISK_Li1EffLNS1L_9ScaleType4KindE0ELNS_15FloatRoundStyleE2ESK_EENS1_15EpilogueDefaultEEEEEvvEEEEvNT_6ParamsE)
        /*0020*/ 	.word	0x00000118
.L_16:


//--------------------- .nv.compat                --------------------------
	.section	.nv.compat,"",@"SHT_CUDA_COMPAT_INFO"
	.align	4
        /*0000*/ 	.byte	0x02, 0x09, 0x01, 0x00, 0x02, 0x02, 0x04, 0x00, 0x02, 0x05, 0x05, 0x00, 0x03, 0x07, 0x01, 0x01
        /*0010*/ 	.byte	0x02, 0x03, 0x01, 0x00, 0x02, 0x06, 0x01, 0x00, 0x04, 0x0b, 0x08, 0x00, 0x00, 0x00, 0x00, 0x00
        /*0020*/ 	.byte	0x00, 0x00, 0x00, 0x00


//--------------------- .nv.info._ZN7cutlass13device_kernelINS_4gemm6kernel13GemmUniversalIN4cute5tupleIJiiiiEEENS1_10collective13CollectiveMmaINS1_37MainloopSm90TmaGmmaWarpSpecializedFP8ILi3ENS5_IJNS4_1CILi2EEENSA_ILi1EEESC_EEENS1_32KernelTmaWarpSpecializedPingpongEEENS5_IJNSA_ILi64EEENSA_ILi256EEENSA_ILi32EEEEEENS_12float_e5m2_tENS5_IJlSC_lEEESK_SL_NS4_8TiledMMAINS4_8MMA_AtomIJNS4_4SM904GMMA31MMA_64x256x32_F32E5M2E5M2_SS_TNILNSP_7ScaleInE1ELSR_1EEEEEENS4_6LayoutINS5_IJSC_SC_SC_EEENS5_IJNSA_ILi0EEESW_SW_EEEEENS5_IJNS4_10UnderscoreESZ_SZ_EEEEENS4_13SM90_TMA_LOADENS4_14ComposedLayoutINS4_7SwizzleILi1ELi4ELi3EEENS4_18smem_ptr_flag_bitsILi8EEENSU_INS5_IJNSA_ILi8EEESI_EEENS5_IJSI_SC_EEEEEEEvNS4_8identityENS4_23SM90_TMA_LOAD_MULTICASTES1C_vS1D_EENS_8epilogue10collective6detail29Sm90TmaWarpSpecializedAdapterINS1H_15DefaultEpilogueISK_SL_SL_NS1G_6thread17LinearCombinationISK_Li1EffLNS1L_9ScaleType4KindE0ELNS_15FloatRoundStyleE2ESK_EENS1_15EpilogueDefaultEEEEEvvEEEEvNT_6ParamsE --------------------------
	.section	.nv.info._ZN7cutlass13device_kernelINS_4gemm6kernel13GemmUniversalIN4cute5tupleIJiiiiEEENS1_10collective13CollectiveMmaINS1_37MainloopSm90TmaGmmaWarpSpecializedFP8ILi3ENS5_IJNS4_1CILi2EEENSA_ILi1EEESC_EEENS1_32KernelTmaWarpSpecializedPingpongEEENS5_IJNSA_ILi64EEENSA_ILi256EEENSA_ILi32EEEEEENS_12float_e5m2_tENS5_IJlSC_lEEESK_SL_NS4_8TiledMMAINS4_8MMA_AtomIJNS4_4SM904GMMA31MMA_64x256x32_F32E5M2E5M2_SS_TNILNSP_7ScaleInE1ELSR_1EEEEEENS4_6LayoutINS5_IJSC_SC_SC_EEENS5_IJNSA_ILi0EEESW_SW_EEEEENS5_IJNS4_10UnderscoreESZ_SZ_EEEEENS4_13SM90_TMA_LOADENS4_14ComposedLayoutINS4_7SwizzleILi1ELi4ELi3EEENS4_18smem_ptr_flag_bitsILi8EEENSU_INS5_IJNSA_ILi8EEESI_EEENS5_IJSI_SC_EEEEEEEvNS4_8identityENS4_23SM90_TMA_LOAD_MULTICASTES1C_vS1D_EENS_8epilogue10collective6detail29Sm90TmaWarpSpecializedAdapterINS1H_15DefaultEpilogueISK_SL_SL_NS1G_6thread17LinearCombinationISK_Li1EffLNS1L_9ScaleType4KindE0ELNS_15FloatRoundStyleE2ESK_EENS1_15EpilogueDefaultEEEEEvvEEEEvNT_6ParamsE,"",@"SHT_CUDA_INFO"
	.sectionflags	@""
	.align	4


	//----- nvinfo : EIATTR_CUDA_API_VERSION
	.align		4
        /*0000*/ 	.byte	0x04, 0x37
        /*0002*/ 	.short	(.L_18 - .L_17)
.L_17:
        /*0004*/ 	.word	0x00000082


	//----- nvinfo : EIATTR_KPARAM_INFO
	.align		4
.L_18:
        /*0008*/ 	.byte	0x04, 0x17
        /*000a*/ 	.short	(.L_20 - .L_19)
.L_19:
        /*000c*/ 	.word	0x00000000
        /*0010*/ 	.short	0x0000
        /*0012*/ 	.short	0x0070
        /*0014*/ 	.byte	0x00, 0xf0, 0x01, 0x10


	//----- nvinfo : EIATTR_SPARSE_MMA_MASK
	.align		4
.L_20:
        /*0018*/ 	.byte	0x03, 0x50
        /*001a*/ 	.short	0x0000


	//----- nvinfo : EIATTR_MAXREG_COUNT
	.align		4
        /*001c*/ 	.byte	0x03, 0x1b
        /*001e*/ 	.short	0x00a8


	//----- nvinfo : EIATTR_NUM_BARRIERS
	.align		4
        /*0020*/ 	.byte	0x02, 0x4c
        /*0022*/ 	.byte	0x01
	.zero		1


	//----- nvinfo : EIATTR_ANNOTATIONS
	.align		4
        /*0024*/ 	.byte	0x04, 0x55
        /*0026*/ 	.short	(.L_22 - .L_21)


	//   ....[0]....
.L_21:
        /*0028*/ 	.word	0x00000001
        /*002c*/ 	.byte	0x00, 0x07, 0x00, 0x00, 0x01, 0x00, 0x00, 0x00, 0xf0, 0x08, 0x00, 0x00, 0x01, 0x00, 0x00, 0x00
        /* <DEDUP_REMOVED lines=212> */
        /*0d7c*/ 	.byte	0xe0, 0x01, 0x01, 0x00


	//----- nvinfo : EIATTR_MERCURY_ISA_VERSION
	.align		4
.L_22:
        /*0d80*/ 	.byte	0x03, 0x5f
        /*0d82*/ 	.short	0x0101


	//----- nvinfo : EIATTR_INT_WARP_WIDE_INSTR_OFFSETS
	.align		4
        /*0d84*/ 	.byte	0x04, 0x31
        /*0d86*/ 	.short	(.L_24 - .L_23)


	//   ....[0]....
.L_23:
        /*0d88*/ 	.word	0x00000580


	//   ....[1]....
        /*0d8c*/ 	.word	0x00000600


	//   ....[2]....
        /*0d90*/ 	.word	0x00000610


	//   ....[3]....
        /*0d94*/ 	.word	0x00000640


	//   ....[4]....
        /*0d98*/ 	.word	0x00000680


	//   ....[5]....
        /*0d9c*/ 	.word	0x000006b0


	//   ....[6]....
        /*0da0*/ 	.word	0x000007c0


	//   ....[7]....
        /*0da4*/ 	.word	0x000007e0


	//   ....[8]....
        /*0da8*/ 	.word	0x000055e0


	//----- nvinfo : EIATTR_COOP_GROUP_MASK_REGIDS
	.align		4
.L_24:
        /*0dac*/ 	.byte	0x04, 0x29
        /*0dae*/ 	.short	(.L_26 - .L_25)


	//   ....[0]....
.L_25:
        /*0db0*/ 	.word	0xffffffff


	//   ....[1]....
        /*0db4*/ 	.word	0xffffffff


	//   ....[2]....
        /*0db8*/ 	.word	0xffffffff


	//   ....[3]....
        /*0dbc*/ 	.word	0xffffffff


	//   ....[4]....
        /*0dc0*/ 	.word	0xffffffff


	//   ....[5]....
        /*0dc4*/ 	.word	0xffffffff


	//   ....[6]....
        /*0dc8*/ 	.word	0xffffffff


	//----- nvinfo : EIATTR_COOP_GROUP_INSTR_OFFSETS
	.align		4
.L_26:
        /*0dcc*/ 	.byte	0x04, 0x28
        /*0dce*/ 	.short	(.L_28 - .L_27)


	//   ....[0]....
.L_27:
        /*0dd0*/ 	.word	0x00000070


	//   ....[1]....
        /*0dd4*/ 	.word	0x00000090


	//   ....[2]....
        /*0dd8*/ 	.word	0x00000190


	//   ....[3]....
        /*0ddc*/ 	.word	0x00000390


	//   ....[4]....
        /*0de0*/ 	.word	0x000003d0


	//   ....[5]....
        /*0de4*/ 	.word	0x000004d0


	//   ....[6]....
        /*0de8*/ 	.word	0x00000980


	//----- nvinfo : EIATTR_REG_RECONFIG
	.align		4
.L_28:
        /*0dec*/ 	.byte	0x01, 0x54
	.zero		2


	//----- nvinfo : EIATTR_MBARRIER_INSTR_OFFSETS
	.align		4
        /*0df0*/ 	.byte	0x04, 0x39
        /*0df2*/ 	.short	(.L_30 - .L_29)


	//   ....[0]....
.L_29:
        /*0df4*/ 	.word	0x00000310
        /*0df8*/ 	.word	0x000000ff
        /*0dfc*/ 	.word	0x00000000
        /*0e00*/ 	.short	0x0100
        /*0e02*/ 	.byte	0x07
	.zero		1


	//   ....[1]....
        /*0e04*/ 	.word	0x00000320
        /*0e08*/ 	.word	0x000000ff
        /*0e0c*/ 	.word	0x00000018
        /*0e10*/ 	.short	0x0100
        /*0e12*/ 	.byte	0x07
	.zero		1


	//   ....[2]....
        /*0e14*/ 	.word	0x00000330
        /*0e18*/ 	.word	0x000000ff
        /*0e1c*/ 	.word	0x00000008
        /*0e20*/ 	.short	0x0100
        /*0e22*/ 	.byte	0x07
	.zero		1


	//   ....[3]....
        /*0e24*/ 	.word	0x00000340
        /*0e28*/ 	.word	0x000000ff
        /*0e2c*/ 	.word	0x00000020
        /*0e30*/ 	.short	0x0100
        /*0e32*/ 	.byte	0x07
	.zero		1


	//   ....[4]....
        /*0e34*/ 	.word	0x00000350
        /*0e38*/ 	.word	0x000000ff
        /*0e3c*/ 	.word	0x00000010
        /*0e40*/ 	.short	0x0100
        /*0e42*/ 	.byte	0x07
	.zero		1


	//   ....[5]....
        /*0e44*/ 	.word	0x00000360
        /*0e48*/ 	.word	0x000000ff
        /*0e4c*/ 	.word	0x00000028
        /*0e50*/ 	.short	0x0100
        /*0e52*/ 	.byte	0x07
	.zero		1


	//   ....[6]....
        /*0e54*/ 	.word	0x00000820
        /*0e58*/ 	.word	0x000000ff
        /*0e5c*/ 	.word	0x00000060
        /*0e60*/ 	.short	0x0100
        /*0e62*/ 	.byte	0x07
	.zero		1


	//   ....[7]....
        /*0e64*/ 	.word	0x000008c0
        /*0e68*/ 	.word	0x000000ff
        /*0e6c*/ 	.word	0x00000068
        /*0e70*/ 	.short	0x0100
        /*0e72*/ 	.byte	0x07
	.zero		1


	//   ....[8]....
        /*0e74*/ 	.word	0x00000900
        /*0e78*/ 	.word	0x000000ff
        /*0e7c*/ 	.word	0x00000040
        /*0e80*/ 	.short	0x0100
        /*0e82*/ 	.byte	0x0a
	.zero		1


	//   ....[9]....
        /*0e84*/ 	.word	0x00000910
        /*0e88*/ 	.word	0x000000ff
        /*0e8c*/ 	.word	0x00000048
        /*0e90*/ 	.short	0x0100
        /*0e92*/ 	.byte	0x0a
	.zero		1


	//   ....[10]....
        /*0e94*/ 	.word	0x00000920
        /*0e98*/ 	.word	0x000000ff
        /*0e9c*/ 	.word	0x00000050
        /*0ea0*/ 	.short	0x0100
        /*0ea2*/ 	.byte	0x0a
	.zero		1


	//   ....[11]....
        /*0ea4*/ 	.word	0x00000930
        /*0ea8*/ 	.word	0x000000ff
        /*0eac*/ 	.word	0x00000058
        /*0eb0*/ 	.short	0x0100
        /*0eb2*/ 	.byte	0x0a
	.zero		1


	//   ....[12]....
        /*0eb4*/ 	.word	0x000017e0
        /*0eb8*/ 	.word	0x000000ff
        /*0ebc*/ 	.word	0xfffffff8
        /*0ec0*/ 	.short	0x010a
        /*0ec2*/ 	.byte	0x11
	.zero		1


	//   ....[13]....
        /*0ec4*/ 	.word	0x000021c0
        /*0ec8*/ 	.word	0x000000ff
        /*0ecc*/ 	.word	0x00000000
        /*0ed0*/ 	.short	0x010a
        /*0ed2*/ 	.byte	0x06
	.zero		1


	//   ....[14]....
        /*0ed4*/ 	.word	0x00002200
        /*0ed8*/ 	.word	0x000000ff
        /*0edc*/ 	.word	0x00000000
        /*0ee0*/ 	.short	0x010a
        /*0ee2*/ 	.byte	0x06
	.zero		1


	//   ....[15]....
        /*0ee4*/ 	.word	0x00003390
        /*0ee8*/ 	.word	0x000000ff
        /*0eec*/ 	.word	0x00000000
        /*0ef0*/ 	.short	0x010a
        /*0ef2*/ 	.byte	0x09
	.zero		1


	//   ....[16]....
        /*0ef4*/ 	.word	0x000033d0
        /*0ef8*/ 	.word	0x000000ff
        /*0efc*/ 	.word	0x00000000
        /*0f00*/ 	.short	0x010a
        /*0f02*/ 	.byte	0x09
	.zero		1


	//   ....[17]....
        /*0f04*/ 	.word	0x00004440
        /*0f08*/ 	.word	0x000000e5
        /*0f0c*/ 	.word	0x00000000
        /*0f10*/ 	.short	0x0101
        /*0f12*/ 	.byte	0x3f
	.zero		1


	//   ....[18]....
        /*0f14*/ 	.word	0x00005500
        /*0f18*/ 	.word	0x000000e3
        /*0f1c*/ 	.word	0x00000000
        /*0f20*/ 	.short	0x0101
        /*0f22*/ 	.byte	0x1d
	.zero		1


	//   ....[19]....
        /*0f24*/ 	.word	0x00005690
        /*0f28*/ 	.word	0x00000018
        /*0f2c*/ 	.word	0x00000000
        /*0f30*/ 	.short	0x0101
        /*0f32*/ 	.byte	0x3f
	.zero		1


	//   ....[20]....
        /*0f34*/ 	.word	0x00005750
        /*0f38*/ 	.word	0x000000ff
        /*0f3c*/ 	.word	0x00000008
        /*0f40*/ 	.short	0x010a
        /*0f42*/ 	.byte	0x11
	.zero		1


	//   ....[21]....
        /*0f44*/ 	.word	0x0000e940
        /*0f48*/ 	.word	0x00000003
        /*0f4c*/ 	.word	0x00000000
        /*0f50*/ 	.short	0x0101
        /*0f52*/ 	.byte	0x1d
	.zero		1


	//   ....[22]....
        /*0f54*/ 	.word	0x0000f390
        /*0f58*/ 	.word	0x0000000d
        /*0f5c*/ 	.word	0x00000018
        /*0f60*/ 	.short	0x010a
        /*0f62*/ 	.byte	0x3f
	.zero		1


	//   ....[23]....
        /*0f64*/ 	.word	0x0000f760
        /*0f68*/ 	.word	0x00000004
        /*0f6c*/ 	.word	0x00000068
        /*0f70*/ 	.short	0x0101
        /*0f72*/ 	.byte	0x3f
	.zero		1


	//   ....[24]....
        /*0f74*/ 	.word	0x0000ff60
        /*0f78*/ 	.word	0x00000007
        /*0f7c*/ 	.word	0x00000000
        /*0f80*/ 	.short	0x010a
        /*0f82*/ 	.byte	0x3f
	.zero		1


	//   ....[25]....
        /*0f84*/ 	.word	0x0000ffe0
        /*0f88*/ 	.word	0x00000009
        /*0f8c*/ 	.word	0x00000000
        /*0f90*/ 	.short	0x010a
        /*0f92*/ 	.byte	0x3f
	.zero		1


	//   ....[26]....
        /*0f94*/ 	.word	0x00010070
        /*0f98*/ 	.word	0x00000003
        /*0f9c*/ 	.word	0x00000000
        /*0fa0*/ 	.short	0x010a
        /*0fa2*/ 	.byte	0x3f
	.zero		1


	//   ....[27]....
        /*0fa4*/ 	.word	0x000100e0
        /*0fa8*/ 	.word	0x00000003
        /*0fac*/ 	.word	0xfffffff8
        /*0fb0*/ 	.short	0x010a
        /*0fb2*/ 	.byte	0x3f
	.zero		1


	//   ....[28]....
        /*0fb4*/ 	.word	0x00010140
        /*0fb8*/ 	.word	0x00000003
        /*0fbc*/ 	.word	0x00000000
        /*0fc0*/ 	.short	0x010a
        /*0fc2*/ 	.byte	0x3f
	.zero		1


	//   ....[29]....
        /*0fc4*/ 	.word	0x000101b0
        /*0fc8*/ 	.word	0x00000000
        /*0fcc*/ 	.word	0x00000000
        /*0fd0*/ 	.short	0x010a
        /*0fd2*/ 	.byte	0x3f
	.zero		1


	//   ....[30]....
        /*0fd4*/ 	.word	0x00010220
        /*0fd8*/ 	.word	0x00000019
        /*0fdc*/ 	.word	0x00000008
        /*0fe0*/ 	.short	0x010a
        /*0fe2*/ 	.byte	0x3f
	.zero		1


	//   ....[31]....
        /*0fe4*/ 	.word	0x000102f0
        /*0fe8*/ 	.word	0x0000000d
        /*0fec*/ 	.word	0x00000018
        /*0ff0*/ 	.short	0x010a
        /*0ff2*/ 	.byte	0x3f
	.zero		1


	//   ....[32]....
        /*0ff4*/ 	.word	0x000103d0
        /*0ff8*/ 	.word	0x00000007
        /*0ffc*/ 	.word	0x00000000
        /*1000*/ 	.short	0x010a
        /*1002*/ 	.byte	0x3f
	.zero		1


	//   ....[33]....
        /*1004*/ 	.word	0x00010420
        /*1008*/ 	.word	0x00000009
        /*100c*/ 	.word	0x00000000
        /*1010*/ 	.short	0x010a
        /*1012*/ 	.byte	0x3f
	.zero		1


	//----- nvinfo : EIATTR_NUM_MBARRIERS
	.align		4
.L_30:
        /*1014*/ 	.byte	0x03, 0x38
        /*1016*/ 	.short	0x000c


	//----- nvinfo : EIATTR_EXIT_INSTR_OFFSETS
	.align		4
        /*1018*/ 	.byte	0x04, 0x1c
        /*101a*/ 	.short	(.L_32 - .L_31)


	//   ....[0]....
.L_31:
        /*101c*/ 	.word	0x00001520


	//   ....[1]....
        /*1020*/ 	.word	0x00001580


	//   ....[2]....
        /*1024*/ 	.word	0x0000f050


	//   ....[3]....
        /*1028*/ 	.word	0x0000f080


	//   ....[4]....
        /*102c*/ 	.word	0x000100c0


	//----- nvinfo : EIATTR_MAX_THREADS
	.align		4
.L_32:
        /*1030*/ 	.byte	0x04, 0x05
        /*1032*/ 	.short	(.L_34 - .L_33)
.L_33:
        /*1034*/ 	.word	0x00000180
        /*1038*/ 	.word	0x00000001
        /*103c*/ 	.word	0x00000001


	//----- nvinfo : EIATTR_CRS_STACK_SIZE
	.align		4
.L_34:
        /*1040*/ 	.byte	0x04, 0x1e
        /*1042*/ 	.short	(.L_36 - .L_35)
.L_35:
        /*1044*/ 	.word	0x00000000


	//----- nvinfo : EIATTR_CBANK_PARAM_SIZE
	.align		4
.L_36:
        /*1048*/ 	.byte	0x03, 0x19
        /*104a*/ 	.short	0x0470


	//----- nvinfo : EIATTR_PARAM_CBANK
	.align		4
        /*104c*/ 	.byte	0x04, 0x0a
        /*104e*/ 	.short	(.L_38 - .L_37)
	.align		4
.L_37:
        /*1050*/ 	.word	index@(.nv.constant0._ZN7cutlass13device_kernelINS_4gemm6kernel13GemmUniversalIN4cute5tupleIJiiiiEEENS1_10collective13CollectiveMmaINS1_37MainloopSm90TmaGmmaWarpSpecializedFP8ILi3ENS5_IJNS4_1CILi2EEENSA_ILi1EEESC_EEENS1_32KernelTmaWarpSpecializedPingpongEEENS5_IJNSA_ILi64EEENSA_ILi256EEENSA_ILi32EEEEEENS_12float_e5m2_tENS5_IJlSC_lEEESK_SL_NS4_8TiledMMAINS4_8MMA_AtomIJNS4_4SM904GMMA31MMA_64x256x32_F32E5M2E5M2_SS_TNILNSP_7ScaleInE1ELSR_1EEEEEENS4_6LayoutINS5_IJSC_SC_SC_EEENS5_IJNSA_ILi0EEESW_SW_EEEEENS5_IJNS4_10UnderscoreESZ_SZ_EEEEENS4_13SM90_TMA_LOADENS4_14ComposedLayoutINS4_7SwizzleILi1ELi4ELi3EEENS4_18smem_ptr_flag_bitsILi8EEENSU_INS5_IJNSA_ILi8EEESI_EEENS5_IJSI_SC_EEEEEEEvNS4_8identityENS4_23SM90_TMA_LOAD_MULTICASTES1C_vS1D_EENS_8epilogue10collective6detail29Sm90TmaWarpSpecializedAdapterINS1H_15DefaultEpilogueISK_SL_SL_NS1G_6thread17LinearCombinationISK_Li1EffLNS1L_9ScaleType4KindE0ELNS_15FloatRoundStyleE2ESK_EENS1_15EpilogueDefaultEEEEEvvEEEEvNT_6ParamsE)
        /*1054*/ 	.short	0x0210
        /*1056*/ 	.short	0x0470


	//----- nvinfo : EIATTR_SW_WAR
	.align		4
.L_38:
        /*1058*/ 	.byte	0x04, 0x36
        /*105a*/ 	.short	(.L_40 - .L_39)
.L_39:
        /*105c*/ 	.word	0x00000008
.L_40:


//--------------------- .nv.callgraph             --------------------------
	.section	.nv.callgraph,"",@"SHT_CUDA_CALLGRAPH"
	.align	4
	.sectionentsize	8
	.align		4
        /*0000*/ 	.word	0x00000000
	.align		4
        /*0004*/ 	.word	0xffffffff
	.align		4
        /*0008*/ 	.word	0x00000000
	.align		4
        /*000c*/ 	.word	0xfffffffe
	.align		4
        /*0010*/ 	.word	0x00000000
	.align		4
        /*0014*/ 	.word	0xfffffffd
	.align		4
        /*0018*/ 	.word	0x00000000
	.align		4
        /*001c*/ 	.word	0xfffffffc


//--------------------- .nv.constant4             --------------------------
	.section	.nv.constant4,"a",@progbits
	.align	8
	.align		8
.nv.constant4:
        /*0000*/ 	.dword	_ZN39_INTERNAL_5d8eeae6_4_k_cu_2d19271c_51694cuda3std3__45__cpo5beginE
	.align		8
        /*0008*/ 	.dword	_ZN39_INTERNAL_5d8eeae6_4_k_cu_2d19271c_51694cuda3std3__45__cpo3endE
	.align		8
        /*0010*/ 	.dword	_ZN39_INTERNAL_5d8eeae6_4_k_cu_2d19271c_51694cuda3std3__45__cpo6cbeginE
	.align		8
        /*0018*/ 	.dword	_ZN39_INTERNAL_5d8eeae6_4_k_cu_2d19271c_51694cuda3std3__45__cpo4cendE
	.align		8
        /*0020*/ 	.dword	_ZN39_INTERNAL_5d8eeae6_4_k_cu_2d19271c_51694cuda3std3__441_GLOBAL__N__5d8eeae6_4_k_cu_2d19271c_51696ignoreE
	.align		8
        /*0028*/ 	.dword	_ZN39_INTERNAL_5d8eeae6_4_k_cu_2d19271c_51694cuda3std3__419piecewise_constructE
	.align		8
        /*0030*/ 	.dword	_ZN39_INTERNAL_5d8eeae6_4_k_cu_2d19271c_51694cuda3std3__48in_placeE
	.align		8
        /*0038*/ 	.dword	_ZN39_INTERNAL_5d8eeae6_4_k_cu_2d19271c_51694cuda3std6ranges3__45__cpo4swapE
	.align		8
        /*0040*/ 	.dword	_ZN39_INTERNAL_5d8eeae6_4_k_cu_2d19271c_51694cuda3std6ranges3__45__cpo9iter_moveE
	.align		8
        /*0048*/ 	.dword	_ZN39_INTERNAL_5d8eeae6_4_k_cu_2d19271c_51694cute7productE
	.align		8
        /*0050*/ 	.dword	_ZN39_INTERNAL_5d8eeae6_4_k_cu_2d19271c_51694cute1_E


//--------------------- .text._ZN7cutlass13device_kernelINS_4gemm6kernel13GemmUniversalIN4cute5tupleIJiiiiEEENS1_10collective13CollectiveMmaINS1_37MainloopSm90TmaGmmaWarpSpecializedFP8ILi3ENS5_IJNS4_1CILi2EEENSA_ILi1EEESC_EEENS1_32KernelTmaWarpSpecializedPingpongEEENS5_IJNSA_ILi64EEENSA_ILi256EEENSA_ILi32EEEEEENS_12float_e5m2_tENS5_IJlSC_lEEESK_SL_NS4_8TiledMMAINS4_8MMA_AtomIJNS4_4SM904GMMA31MMA_64x256x32_F32E5M2E5M2_SS_TNILNSP_7ScaleInE1ELSR_1EEEEEENS4_6LayoutINS5_IJSC_SC_SC_EEENS5_IJNSA_ILi0EEESW_SW_EEEEENS5_IJNS4_10UnderscoreESZ_SZ_EEEEENS4_13SM90_TMA_LOADENS4_14ComposedLayoutINS4_7SwizzleILi1ELi4ELi3EEENS4_18smem_ptr_flag_bitsILi8EEENSU_INS5_IJNSA_ILi8EEESI_EEENS5_IJSI_SC_EEEEEEEvNS4_8identityENS4_23SM90_TMA_LOAD_MULTICASTES1C_vS1D_EENS_8epilogue10collective6detail29Sm90TmaWarpSpecializedAdapterINS1H_15DefaultEpilogueISK_SL_SL_NS1G_6thread17LinearCombinationISK_Li1EffLNS1L_9ScaleType4KindE0ELNS_15FloatRoundStyleE2ESK_EENS1_15EpilogueDefaultEEEEEvvEEEEvNT_6ParamsE --------------------------
	.section	.text._ZN7cutlass13device_kernelINS_4gemm6kernel13GemmUniversalIN4cute5tupleIJiiiiEEENS1_10collective13CollectiveMmaINS1_37MainloopSm90TmaGmmaWarpSpecializedFP8ILi3ENS5_IJNS4_1CILi2EEENSA_ILi1EEESC_EEENS1_32KernelTmaWarpSpecializedPingpongEEENS5_IJNSA_ILi64EEENSA_ILi256EEENSA_ILi32EEEEEENS_12float_e5m2_tENS5_IJlSC_lEEESK_SL_NS4_8TiledMMAINS4_8MMA_AtomIJNS4_4SM904GMMA31MMA_64x256x32_F32E5M2E5M2_SS_TNILNSP_7ScaleInE1ELSR_1EEEEEENS4_6LayoutINS5_IJSC_SC_SC_EEENS5_IJNSA_ILi0EEESW_SW_EEEEENS5_IJNS4_10UnderscoreESZ_SZ_EEEEENS4_13SM90_TMA_LOADENS4_14ComposedLayoutINS4_7SwizzleILi1ELi4ELi3EEENS4_18smem_ptr_flag_bitsILi8EEENSU_INS5_IJNSA_ILi8EEESI_EEENS5_IJSI_SC_EEEEEEEvNS4_8identityENS4_23SM90_TMA_LOAD_MULTICASTES1C_vS1D_EENS_8epilogue10collective6detail29Sm90TmaWarpSpecializedAdapterINS1H_15DefaultEpilogueISK_SL_SL_NS1G_6thread17LinearCombinationISK_Li1EffLNS1L_9ScaleType4KindE0ELNS_15FloatRoundStyleE2ESK_EENS1_15EpilogueDefaultEEEEEvvEEEEvNT_6ParamsE,"ax",@progbits
	.align	128
.text._ZN7cutlass13device_kernelINS_4gemm6kernel13GemmUniversalIN4cute5tupleIJiiiiEEENS1_10collective13CollectiveMmaINS1_37MainloopSm90TmaGmmaWarpSpecializedFP8ILi3ENS5_IJNS4_1CILi2EEENSA_ILi1EEESC_EEENS1_32KernelTmaWarpSpecializedPingpongEEENS5_IJNSA_ILi64EEENSA_ILi256EEENSA_ILi32EEEEEENS_12float_e5m2_tENS5_IJlSC_lEEESK_SL_NS4_8TiledMMAINS4_8MMA_AtomIJNS4_4SM904GMMA31MMA_64x256x32_F32E5M2E5M2_SS_TNILNSP_7ScaleInE1ELSR_1EEEEEENS4_6LayoutINS5_IJSC_SC_SC_EEENS5_IJNSA_ILi0EEESW_SW_EEEEENS5_IJNS4_10UnderscoreESZ_SZ_EEEEENS4_13SM90_TMA_LOADENS4_14ComposedLayoutINS4_7SwizzleILi1ELi4ELi3EEENS4_18smem_ptr_flag_bitsILi8EEENSU_INS5_IJNSA_ILi8EEESI_EEENS5_IJSI_SC_EEEEEEEvNS4_8identityENS4_23SM90_TMA_LOAD_MULTICASTES1C_vS1D_EENS_8epilogue10collective6detail29Sm90TmaWarpSpecializedAdapterINS1H_15DefaultEpilogueISK_SL_SL_NS1G_6thread17LinearCombinationISK_Li1EffLNS1L_9ScaleType4KindE0ELNS_15FloatRoundStyleE2ESK_EENS1_15EpilogueDefaultEEEEEvvEEEEvNT_6ParamsE:
        .type           _ZN7cutlass13device_kernelINS_4gemm6kernel13GemmUniversalIN4cute5tupleIJiiiiEEENS1_10collective13CollectiveMmaINS1_37MainloopSm90TmaGmmaWarpSpecializedFP8ILi3ENS5_IJNS4_1CILi2EEENSA_ILi1EEESC_EEENS1_32KernelTmaWarpSpecializedPingpongEEENS5_IJNSA_ILi64EEENSA_ILi256EEENSA_ILi32EEEEEENS_12float_e5m2_tENS5_IJlSC_lEEESK_SL_NS4_8TiledMMAINS4_8MMA_AtomIJNS4_4SM904GMMA31MMA_64x256x32_F32E5M2E5M2_SS_TNILNSP_7ScaleInE1ELSR_1EEEEEENS4_6LayoutINS5_IJSC_SC_SC_EEENS5_IJNSA_ILi0EEESW_SW_EEEEENS5_IJNS4_10UnderscoreESZ_SZ_EEEEENS4_13SM90_TMA_LOADENS4_14ComposedLayoutINS4_7SwizzleILi1ELi4ELi3EEENS4_18smem_ptr_flag_bitsILi8EEENSU_INS5_IJNSA_ILi8EEESI_EEENS5_IJSI_SC_EEEEEEEvNS4_8identityENS4_23SM90_TMA_LOAD_MULTICASTES1C_vS1D_EENS_8epilogue10collective6detail29Sm90TmaWarpSpecializedAdapterINS1H_15DefaultEpilogueISK_SL_SL_NS1G_6thread17LinearCombinationISK_Li1EffLNS1L_9ScaleType4KindE0ELNS_15FloatRoundStyleE2ESK_EENS1_15EpilogueDefaultEEEEEvvEEEEvNT_6ParamsE,@function
        .size           _ZN7cutlass13device_kernelINS_4gemm6kernel13GemmUniversalIN4cute5tupleIJiiiiEEENS1_10collective13CollectiveMmaINS1_37MainloopSm90TmaGmmaWarpSpecializedFP8ILi3ENS5_IJNS4_1CILi2EEENSA_ILi1EEESC_EEENS1_32KernelTmaWarpSpecializedPingpongEEENS5_IJNSA_ILi64EEENSA_ILi256EEENSA_ILi32EEEEEENS_12float_e5m2_tENS5_IJlSC_lEEESK_SL_NS4_8TiledMMAINS4_8MMA_AtomIJNS4_4SM904GMMA31MMA_64x256x32_F32E5M2E5M2_SS_TNILNSP_7ScaleInE1ELSR_1EEEEEENS4_6LayoutINS5_IJSC_SC_SC_EEENS5_IJNSA_ILi0EEESW_SW_EEEEENS5_IJNS4_10UnderscoreESZ_SZ_EEEEENS4_13SM90_TMA_LOADENS4_14ComposedLayoutINS4_7SwizzleILi1ELi4ELi3EEENS4_18smem_ptr_flag_bitsILi8EEENSU_INS5_IJNSA_ILi8EEESI_EEENS5_IJSI_SC_EEEEEEEvNS4_8identityENS4_23SM90_TMA_LOAD_MULTICASTES1C_vS1D_EENS_8epilogue10collective6detail29Sm90TmaWarpSpecializedAdapterINS1H_15DefaultEpilogueISK_SL_SL_NS1G_6thread17LinearCombinationISK_Li1EffLNS1L_9ScaleType4KindE0ELNS_15FloatRoundStyleE2ESK_EENS1_15EpilogueDefaultEEEEEvvEEEEvNT_6ParamsE,(.L_x_334 - _ZN7cutlass13device_kernelINS_4gemm6kernel13GemmUniversalIN4cute5tupleIJiiiiEEENS1_10collective13CollectiveMmaINS1_37MainloopSm90TmaGmmaWarpSpecializedFP8ILi3ENS5_IJNS4_1CILi2EEENSA_ILi1EEESC_EEENS1_32KernelTmaWarpSpecializedPingpongEEENS5_IJNSA_ILi64EEENSA_ILi256EEENSA_ILi32EEEEEENS_12float_e5m2_tENS5_IJlSC_lEEESK_SL_NS4_8TiledMMAINS4_8MMA_AtomIJNS4_4SM904GMMA31MMA_64x256x32_F32E5M2E5M2_SS_TNILNSP_7ScaleInE1ELSR_1EEEEEENS4_6LayoutINS5_IJSC_SC_SC_EEENS5_IJNSA_ILi0EEESW_SW_EEEEENS5_IJNS4_10UnderscoreESZ_SZ_EEEEENS4_13SM90_TMA_LOADENS4_14ComposedLayoutINS4_7SwizzleILi1ELi4ELi3EEENS4_18smem_ptr_flag_bitsILi8EEENSU_INS5_IJNSA_ILi8EEESI_EEENS5_IJSI_SC_EEEEEEEvNS4_8identityENS4_23SM90_TMA_LOAD_MULTICASTES1C_vS1D_EENS_8epilogue10collective6detail29Sm90TmaWarpSpecializedAdapterINS1H_15DefaultEpilogueISK_SL_SL_NS1G_6thread17LinearCombinationISK_Li1EffLNS1L_9ScaleType4KindE0ELNS_15FloatRoundStyleE2ESK_EENS1_15EpilogueDefaultEEEEEvvEEEEvNT_6ParamsE)
        .other          _ZN7cutlass13device_kernelINS_4gemm6kernel13GemmUniversalIN4cute5tupleIJiiiiEEENS1_10collective13CollectiveMmaINS1_37MainloopSm90TmaGmmaWarpSpecializedFP8ILi3ENS5_IJNS4_1CILi2EEENSA_ILi1EEESC_EEENS1_32KernelTmaWarpSpecializedPingpongEEENS5_IJNSA_ILi64EEENSA_ILi256EEENSA_ILi32EEEEEENS_12float_e5m2_tENS5_IJlSC_lEEESK_SL_NS4_8TiledMMAINS4_8MMA_AtomIJNS4_4SM904GMMA31MMA_64x256x32_F32E5M2E5M2_SS_TNILNSP_7ScaleInE1ELSR_1EEEEEENS4_6LayoutINS5_IJSC_SC_SC_EEENS5_IJNSA_ILi0EEESW_SW_EEEEENS5_IJNS4_10UnderscoreESZ_SZ_EEEEENS4_13SM90_TMA_LOADENS4_14ComposedLayoutINS4_7SwizzleILi1ELi4ELi3EEENS4_18smem_ptr_flag_bitsILi8EEENSU_INS5_IJNSA_ILi8EEESI_EEENS5_IJSI_SC_EEEEEEEvNS4_8identityENS4_23SM90_TMA_LOAD_MULTICASTES1C_vS1D_EENS_8epilogue10collective6detail29Sm90TmaWarpSpecializedAdapterINS1H_15DefaultEpilogueISK_SL_SL_NS1G_6thread17LinearCombinationISK_Li1EffLNS1L_9ScaleType4KindE0ELNS_15FloatRoundStyleE2ESK_EENS1_15EpilogueDefaultEEEEEvvEEEEvNT_6ParamsE,@"STO_CUDA_ENTRY STV_DEFAULT"
_ZN7cutlass13device_kernelINS_4gemm6kernel13GemmUniversalIN4cute5tupleIJiiiiEEENS1_10collective13CollectiveMmaINS1_37MainloopSm90TmaGmmaWarpSpecializedFP8ILi3ENS5_IJNS4_1CILi2EEENSA_ILi1EEESC_EEENS1_32KernelTmaWarpSpecializedPingpongEEENS5_IJNSA_ILi64EEENSA_ILi256EEENSA_ILi32EEEEEENS_12float_e5m2_tENS5_IJlSC_lEEESK_SL_NS4_8TiledMMAINS4_8MMA_AtomIJNS4_4SM904GMMA31MMA_64x256x32_F32E5M2E5M2_SS_TNILNSP_7ScaleInE1ELSR_1EEEEEENS4_6LayoutINS5_IJSC_SC_SC_EEENS5_IJNSA_ILi0EEESW_SW_EEEEENS5_IJNS4_10UnderscoreESZ_SZ_EEEEENS4_13SM90_TMA_LOADENS4_14ComposedLayoutINS4_7SwizzleILi1ELi4ELi3EEENS4_18smem_ptr_flag_bitsILi8EEENSU_INS5_IJNSA_ILi8EEESI_EEENS5_IJSI_SC_EEEEEEEvNS4_8identityENS4_23SM90_TMA_LOAD_MULTICASTES1C_vS1D_EENS_8epilogue10collective6detail29Sm90TmaWarpSpecializedAdapterINS1H_15DefaultEpilogueISK_SL_SL_NS1G_6thread17LinearCombinationISK_Li1EffLNS1L_9ScaleType4KindE0ELNS_15FloatRoundStyleE2ESK_EENS1_15EpilogueDefaultEEEEEvvEEEEvNT_6ParamsE:
[----:B------:R-:W0:Y:S02]  /*0000*/  LDC R1, c[0x0][0x28] ;  /* 0x00000a00ff017b82 */ /* 0x000e240000000800 */
[----:B0-----:R-:W-:Y:S01]  /*0010*/  VIADD R1, R1, 0xfffffee8 ;  /* 0xfffffee801017836 */ /* 0x001fe20000000000 */
[----:B------:R-:W0:Y:S01]  /*0020*/  S2R R2, SR_TID.X ;  /* 0x0000000000027919 */ /* 0x000e220000002100 */
[----:B------:R-:W-:Y:S01]  /*0030*/  ELECT P0, URZ, PT ;  /* 0x00000000003f782f */ /* 0x000fe20003800000 */
[----:B------:R-:W-:Y:S01]  /*0040*/  BSSY B0, `(.L_x_0) ;  /* 0x0000014000007945 */ /* 0x000fe20003800000 */
[--C-:B0-----:R-:W-:Y:S02]  /*0050*/  SHF.R.U32.HI R0, RZ, 0x5, R2.reuse ;  /* 0x00000005ff007819 */ /* 0x101fe40000011602 */
[----:B------:R-:W-:-:S03]  /*0060*/  SHF.R.U32.HI R5, RZ, 0x7, R2 ;  /* 0x00000007ff057819 */ /* 0x000fc60000011602 */
[----:B------:R-:W0:Y:S02]  /*0070*/  SHFL.IDX PT, R3, R0, RZ, 0x1f ;  /* 0x00001fff00037589 */ /* 0x000e2400000e0000 */
[----:B0-----:R-:W-:Y:S02]  /*0080*/  R2UR UR6, R3 ;  /* 0x00000000030672ca */ /* 0x001fe400000e0000 */
[----:B------:R0:W1:Y:S11]  /*0090*/  SHFL.IDX PT, R3, R5, RZ, 0x1f ;  /* 0x00001fff05037589 */ /* 0x00007600000e0000 */
[----:B------:R-:W-:-:S02]  /*00a0*/  USHF.R.S32.HI UR4, URZ, 0x1f, UR6 ;  /* 0x0000001f3f047899 */ /* 0x000fc40008011406 */
[----:B------:R-:W-:Y:S02]  /*00b0*/  ISETP.NE.OR P0, PT, RZ, UR6, !P0 ;  /* 0x00000006ff007c0c */ /* 0x000fe4000c705670 */
[----:B------:R-:W-:-:S04]  /*00c0*/  ULEA.HI UR4, UR4, UR6, URZ, 0x2 ;  /* 0x0000000604047291 */ /* 0x000fc8000f8f103f */
[----:B------:R-:W-:-:S04]  /*00d0*/  ULOP3.LUT UR4, UR4, 0xfffffffc, URZ, 0xc0, !UPT ;  /* 0xfffffffc04047892 */ /* 0x000fc8000f8ec03f */
[----:B------:R-:W-:-:S03]  /*00e0*/  UIADD3 UR6, UR6, -UR4, URZ ;  /* 0x8000000406067290 */ /* 0x000fc6000fffe03f */
[----:B01----:R-:W-:Y:S09]  /*00f0*/  @P0 BRA `(.L_x_1) ;  /* 0x0000000000200947 */ /* 0x003ff20003800000 */
[----:B------:R-:W-:Y:S02]  /*0100*/  ULDC.64 UR4, c[0x0][0x198] ;  /* 0x0000660000047ab9 */ /* 0x000fe40000000a00 */
[----:B------:R-:W-:Y:S02]  /*0110*/  UIADD3 UR8, UP0, UR4, 0xf0, URZ ;  /* 0x000000f004087890 */ /* 0x000fe4000ff1e03f */
[----:B------:R-:W-:Y:S02]  /*0120*/  UIADD3 UR4, UP1, UR4, 0x1f0, URZ ;  /* 0x000001f004047890 */ /* 0x000fe4000ff3e03f */
[----:B------:R-:W-:Y:S02]  /*0130*/  UIADD3.X UR9, URZ, UR5, URZ, UP0, !UPT ;  /* 0x000000053f097290 */ /* 0x000fe400087fe43f */
[----:B------:R-:W-:-:S07]  /*0140*/  UIADD3.X UR5, URZ, UR5, URZ, UP1, !UPT ;  /* 0x000000053f057290 */ /* 0x000fce0008ffe43f */
[----:B------:R0:W-:Y:S02]  /*0150*/  UTMACCTL.PF [UR8] ;  /* 0x00000000080079b9 */ /* 0x0001e40008040000 */
[----:B------:R0:W-:Y:S02]  /*0160*/  UTMACCTL.PF [UR4] ;  /* 0x00000000040079b9 */ /* 0x0001e40008040000 */
[----:B0-----:R-:W-:Y:S01]  /*0170*/  NOP ;  /* 0x0000000000007918 */ /* 0x001fe20000000000 */
.L_x_1:
[----:B------:R-:W-:Y:S05]  /*0180*/  BSYNC B0 ;  /* 0x0000000000007941 */ /* 0x000fea0003800000 */
.L_x_0:
[----:B------:R-:W0:Y:S01]  /*0190*/  SHFL.IDX PT, R6, R0, RZ, 0x1f ;  /* 0x00001fff00067589 */ /* 0x000e2200000e0000 */
[----:B------:R-:W-:Y:S01]  /*01a0*/  R2UR UR14, R3 ;  /* 0x00000000030e72ca */ /* 0x000fe200000e0000 */
[----:B------:R-:W-:-:S04]  /*01b0*/  UISETP.NE.AND UP0, UPT, UR6, 0x3, UPT ;  /* 0x000000030600788c */ /* 0x000fc8000bf05270 */
[----:B------:R-:W-:-:S08]  /*01c0*/  UISETP.EQ.OR UP0, UPT, UR6, URZ, !UP0 ;  /* 0x0000003f0600728c */ /* 0x000fd0000c702670 */
[----:B------:R-:W-:Y:S02]  /*01d0*/  UIADD3 UR12, UR14, -0x1, URZ ;  /* 0xffffffff0e0c7890 */ /* 0x000fe4000fffe03f */
[----:B------:R-:W-:Y:S02]  /*01e0*/  UISETP.EQ.AND UP0, UPT, UR14, URZ, UP0 ;  /* 0x0000003f0e00728c */ /* 0x000fe40008702270 */
[----:B------:R-:W-:Y:S02]  /*01f0*/  UISETP.GE.U32.AND UP1, UPT, UR12, 0x2, UPT ;  /* 0x000000020c00788c */ /* 0x000fe4000bf26070 */
[----:B------:R-:W-:Y:S01]  /*0200*/  USEL UR13, URZ, 0x1, !UP0 ;  /* 0x000000013f0d7887 */ /* 0x000fe2000c000000 */
[----:B0-----:R-:W-:-:S03]  /*0210*/  ISETP.NE.AND P0, PT, R6, RZ, PT ;  /* 0x000000ff0600720c */ /* 0x001fc60003f05270 */
[----:B------:R-:W-:-:S10]  /*0220*/  USEL UR13, UR13, 0x2, UP1 ;  /* 0x000000020d0d7887 */ /* 0x000fd40008800000 */
[----:B------:R-:W-:Y:S05]  /*0230*/  @P0 BRA `(.L_x_2) ;  /* 0x0000000000500947 */ /* 0x000fea0003800000 */
[----:B------:R-:W0:Y:S01]  /*0240*/  S2UR UR7, SR_CgaCtaId ;  /* 0x00000000000779c3 */ /* 0x000e220000008800 */
[----:B------:R-:W-:Y:S01]  /*0250*/  UMOV UR4, 0x400 ;  /* 0x0000040000047882 */ /* 0x000fe20000000000 */
[----:B------:R-:W-:Y:S01]  /*0260*/  UMOV UR5, 0x1 ;  /* 0x0000000100057882 */ /* 0x000fe20000000000 */
[----:B------:R-:W-:Y:S01]  /*0270*/  UMOV UR8, 0x2 ;  /* 0x0000000200087882 */ /* 0x000fe20000000000 */
[----:B------:R-:W-:Y:S01]  /*0280*/  ELECT P0, URZ, PT ;  /* 0x00000000003f782f */ /* 0x000fe20003800000 */
[----:B------:R-:W-:-:S04]  /*0290*/  UIADD3 UR8, -UR8, 0x100000, URZ ;  /* 0x0010000008087890 */ /* 0x000fc8000fffe13f */
[----:B------:R-:W-:Y:S02]  /*02a0*/  USHF.L.U32 UR9, UR8, 0xb, URZ ;  /* 0x0000000b08097899 */ /* 0x000fe4000800063f */
[----:B------:R-:W-:Y:S02]  /*02b0*/  USHF.L.U32 UR8, UR8, 0x1, URZ ;  /* 0x0000000108087899 */ /* 0x000fe4000800063f */
[----:B0-----:R-:W-:Y:S02]  /*02c0*/  ULEA UR7, UR7, UR4, 0x18 ;  /* 0x0000000407077291 */ /* 0x001fe4000f8ec03f */
[----:B------:R-:W-:-:S04]  /*02d0*/  UIADD3 UR4, -UR5, 0x100000, URZ ;  /* 0x0010000005047890 */ /* 0x000fc8000fffe13f */
[----:B------:R-:W-:Y:S02]  /*02e0*/  USHF.L.U32 UR5, UR4, 0xb, URZ ;  /* 0x0000000b04057899 */ /* 0x000fe4000800063f */
[----:B------:R-:W-:Y:S01]  /*02f0*/  USHF.L.U32 UR4, UR4, 0x1, URZ ;  /* 0x0000000104047899 */ /* 0x000fe2000800063f */
[----:B------:R-:W0:Y:S11]  /*0300*/  FENCE.VIEW.ASYNC.S ;  /* 0x00000000000073c6 */ /* 0x000e360000000000 */
[----:B0-----:R0:W1:Y:S01]  /*0310*/  SYNCS.EXCH.64 URZ, [UR7], UR4 ;  /* 0x00000004073f75b2 */ /* 0x0010620008000100 */
[----:B------:R0:W2:Y:S01]  /*0320*/  SYNCS.EXCH.64 URZ, [UR7+0x18], UR8 ;  /* 0x00001808073f75b2 */ /* 0x0000a20008000100 */
[----:B------:R0:W3:Y:S01]  /*0330*/  SYNCS.EXCH.64 URZ, [UR7+0x8], UR4 ;  /* 0x00000804073f75b2 */ /* 0x0000e20008000100 */
[----:B------:R0:W4:Y:S01]  /*0340*/  SYNCS.EXCH.64 URZ, [UR7+0x20], UR8 ;  /* 0x00002008073f75b2 */ /* 0x0001220008000100 */
[----:B------:R0:W0:Y:S01]  /*0350*/  SYNCS.EXCH.64 URZ, [UR7+0x10], UR4 ;  /* 0x00001004073f75b2 */ /* 0x0000220008000100 */
[----:B------:R0:W0:Y:S01]  /*0360*/  SYNCS.EXCH.64 URZ, [UR7+0x28], UR8 ;  /* 0x00002808073f75b2 */ /* 0x0000220008000100 */
[----:B------:R-:W-:Y:S01]  /*0370*/  NOP ;  /* 0x0000000000007918 */ /* 0x000fe20000000000 */
.L_x_2:
[----:B------:R-:W-:Y:S01]  /*0380*/  SHF.R.S32.HI R3, RZ, 0x1f, R2 ;  /* 0x0000001fff037819 */ /* 0x000fe20000011402 */
[----:B------:R-:W5:Y:S01]  /*0390*/  SHFL.IDX PT, R7, R0, RZ, 0x1f ;  /* 0x00001fff00077589 */ /* 0x000f6200000e0000 */
[----:B------:R-:W1:Y:S01]  /*03a0*/  S2UR UR15, SR_CTAID.X ;  /* 0x00000000000f79c3 */ /* 0x000e620000002500 */
[----:B------:R-:W-:Y:S02]  /*03b0*/  ELECT P0, URZ, PT ;  /* 0x00000000003f782f */ /* 0x000fe40003800000 */
[----:B------:R-:W-:Y:S01]  /*03c0*/  LEA.HI R3, R3, R2, RZ, 0x7 ;  /* 0x0000000203037211 */ /* 0x000fe200078f38ff */
[----:B------:R1:W2:Y:S01]  /*03d0*/  SHFL.IDX PT, R10, R0, RZ, 0x1f ;  /* 0x00001fff000a7589 */ /* 0x0002a200000e0000 */
[----:B------:R-:W-:Y:S01]  /*03e0*/  SHF.R.S32.HI R9, RZ, 0x1f, R6 ;  /* 0x0000001fff097819 */ /* 0x000fe20000011406 */
[----:B0-----:R-:W-:Y:S01]  /*03f0*/  ULDC UR4, c[0x0][0x150] ;  /* 0x0000540000047ab9 */ /* 0x001fe20000000800 */
[----:B------:R-:W-:Y:S02]  /*0400*/  LOP3.LUT R3, R3, 0xffffff80, RZ, 0xc0, !PT ;  /* 0xffffff8003037812 */ /* 0x000fe400078ec0ff */
[----:B------:R-:W-:-:S02]  /*0410*/  ELECT P1, URZ, PT ;  /* 0x00000000003f782f */ /* 0x000fc40003820000 */
[----:B------:R-:W-:Y:S01]  /*0420*/  LEA.HI R9, R9, R6, RZ, 0x2 ;  /* 0x0000000609097211 */ /* 0x000fe200078f10ff */
[----:B------:R-:W0:Y:S01]  /*0430*/  LDC R13, c[0x0][0x144] ;  /* 0x00005100ff0d7b82 */ /* 0x000e220000000800 */
[----:B------:R-:W-:Y:S01]  /*0440*/  UMOV UR9, 0x80 ;  /* 0x0000008000097882 */ /* 0x000fe20000000000 */
[----:B------:R-:W-:Y:S01]  /*0450*/  IMAD.IADD R3, R2, 0x1, -R3 ;  /* 0x0000000102037824 */ /* 0x000fe200078e0a03 */
[----:B------:R-:W-:Y:S01]  /*0460*/  LOP3.LUT R9, R9, 0x3ffffffc, RZ, 0xc0, !PT ;  /* 0x3ffffffc09097812 */ /* 0x000fe200078ec0ff */
[----:B------:R-:W-:Y:S01]  /*0470*/  NOP ;  /* 0x0000000000007918 */ /* 0x000fe20000000000 */
[----:B------:R-:W-:Y:S01]  /*0480*/  NOP ;  /* 0x0000000000007918 */ /* 0x000fe20000000000 */
[----:B------:R-:W-:Y:S02]  /*0490*/  ISETP.NE.AND P3, PT, RZ, UR14, PT ;  /* 0x0000000eff007c0c */ /* 0x000fe4000bf65270 */
[----:B------:R-:W-:Y:S01]  /*04a0*/  SHF.R.S32.HI R12, RZ, 0x1f, R3 ;  /* 0x0000001fff0c7819 */ /* 0x000fe20000011403 */
[----:B------:R-:W-:Y:S01]  /*04b0*/  IMAD.IADD R9, R6, 0x1, -R9 ;  /* 0x0000000106097824 */ /* 0x000fe200078e0a09 */
[----:B------:R-:W3:Y:S01]  /*04c0*/  LDC R15, c[0x0][0x148] ;  /* 0x00005200ff0f7b82 */ /* 0x000ee20000000800 */
[----:B------:R-:W4:Y:S01]  /*04d0*/  SHFL.IDX PT, R6, R5, RZ, 0x1f ;  /* 0x00001fff05067589 */ /* 0x000f2200000e0000 */
[----:B------:R-:W-:-:S02]  /*04e0*/  LEA.HI R4, R12, R3, RZ, 0x3 ;  /* 0x000000030c047211 */ /* 0x000fc400078f18ff */
[----:B-----5:R-:W-:Y:S02]  /*04f0*/  ISETP.NE.OR P0, PT, R7, RZ, !P0 ;  /* 0x000000ff0700720c */ /* 0x020fe40004705670 */
[--C-:B------:R-:W-:Y:S02]  /*0500*/  SHF.R.S32.HI R7, RZ, 0x3, R4.reuse ;  /* 0x00000003ff077819 */ /* 0x100fe40000011404 */
[----:B------:R-:W-:Y:S02]  /*0510*/  SHF.R.S32.HI R8, RZ, 0x1f, R4 ;  /* 0x0000001fff087819 */ /* 0x000fe40000011404 */
[----:B------:R-:W5:Y:S01]  /*0520*/  S2R R4, SR_CTAID.Y ;  /* 0x0000000000047919 */ /* 0x000f620000002600 */
[----:B-1----:R-:W-:Y:S02]  /*0530*/  I2FP.F32.U32 R0, UR15 ;  /* 0x0000000f00007c45 */ /* 0x002fe40008201000 */
[----:B------:R-:W-:Y:S02]  /*0540*/  LEA.HI R8, R8, R7, RZ, 0x2 ;  /* 0x0000000708087211 */ /* 0x000fe400078f10ff */
[----:B--2---:R-:W-:Y:S01]  /*0550*/  ISETP.NE.OR P1, PT, R10, RZ, !P1 ;  /* 0x000000ff0a00720c */ /* 0x004fe20004f25670 */
[----:B------:R-:W-:Y:S01]  /*0560*/  FMUL R11, R0, UR4 ;  /* 0x00000004000b7c20 */ /* 0x000fe20008400000 */
[----:B------:R-:W-:Y:S01]  /*0570*/  LOP3.LUT R8, R8, 0xfffffffc, RZ, 0xc0, !PT ;  /* 0xfffffffc08087812 */ /* 0x000fe200078ec0ff */
[----:B------:R-:W-:Y:S01]  /*0580*/  VOTEU.ALL UP0, P0 ;  /* 0x00000000003f7886 */ /* 0x000fe20000000000 */
[----:B------:R-:W-:-:S03]  /*0590*/  ULDC UR4, c[0x0][0x154] ;  /* 0x0000550000047ab9 */ /* 0x000fc60000000800 */
[----:B------:R-:W-:Y:S01]  /*05a0*/  IMAD.IADD R8, R7, 0x1, -R8 ;  /* 0x0000000107087824 */ /* 0x000fe200078e0a08 */
[----:B------:R-:W1:Y:S01]  /*05b0*/  F2I.U32.TRUNC.NTZ R11, R11 ;  /* 0x0000000b000b7305 */ /* 0x000e62000020f000 */
[----:B------:R-:W2:Y:S01]  /*05c0*/  @!UP0 S2UR UR8, SR_CgaCtaId ;  /* 0x00000000000889c3 */ /* 0x000ea20000008800 */
[----:B------:R-:W-:Y:S01]  /*05d0*/  @!UP0 UMOV UR7, 0x400 ;  /* 0x0000040000078882 */ /* 0x000fe20000000000 */
[----:B------:R-:W-:Y:S01]  /*05e0*/  IMAD R8, R9, 0x4, R8 ;  /* 0x0000000409087824 */ /* 0x000fe200078e0208 */
[----:B----4-:R-:W-:Y:S01]  /*05f0*/  R2UR UR17, R6 ;  /* 0x00000000061172ca */ /* 0x010fe200000e0000 */
[----:B------:R-:W-:Y:S01]  /*0600*/  VOTEU.ALL UP1, P1 ;  /* 0x00000000003f7886 */ /* 0x000fe20000820000 */
[----:B------:R-:W-:Y:S01]  /*0610*/  VOTEU.ALL UP2, P1 ;  /* 0x00000000003f7886 */ /* 0x000fe20000840000 */
[C---:B------:R-:W-:Y:S01]  /*0620*/  IMAD.SHL.U32 R7, R8.reuse, 0x4, RZ ;  /* 0x0000000408077824 */ /* 0x040fe200078e00ff */
[----:B------:R-:W-:Y:S01]  /*0630*/  LEA.HI R0, R8, R8, RZ, 0x1 ;  /* 0x0000000808007211 */ /* 0x000fe200078f08ff */
[----:B------:R-:W-:Y:S01]  /*0640*/  VOTEU.ALL UP3, P1 ;  /* 0x00000000003f7886 */ /* 0x000fe20000860000 */
[----:B------:R-:W4:Y:S01]  /*0650*/  @!UP1 S2UR UR11, SR_CgaCtaId ;  /* 0x00000000000b99c3 */ /* 0x000f220000008800 */
[----:B------:R-:W-:Y:S01]  /*0660*/  @!UP1 UMOV UR10, 0x400 ;  /* 0x00000400000a9882 */ /* 0x000fe20000000000 */
[----:B------:R-:W-:Y:S01]  /*0670*/  LOP3.LUT R9, R0, 0xfffffffe, RZ, 0xc0, !PT ;  /* 0xfffffffe00097812 */ /* 0x000fe200078ec0ff */
[----:B------:R-:W-:Y:S01]  /*0680*/  VOTEU.ALL UP4, P1 ;  /* 0x00000000003f7886 */ /* 0x000fe20000880000 */
[C---:B------:R-:W-:Y:S01]  /*0690*/  LOP3.LUT R17, R8.reuse, 0xc, R7, 0x78, !PT ;  /* 0x0000000c08117812 */ /* 0x040fe200078e7807 */
[----:B-1----:R-:W-:Y:S01]  /*06a0*/  IMAD.MOV R14, RZ, RZ, -R11 ;  /* 0x000000ffff0e7224 */ /* 0x002fe200078e0a0b */
[----:B------:R-:W-:Y:S01]  /*06b0*/  VOTEU.ALL UP5, P1 ;  /* 0x00000000003f7886 */ /* 0x000fe200008a0000 */
[----:B------:R-:W-:Y:S01]  /*06c0*/  IMAD.IADD R9, R8, 0x1, -R9 ;  /* 0x0000000108097824 */ /* 0x000fe200078e0a09 */
[----:B-----5:R-:W-:Y:S01]  /*06d0*/  I2FP.F32.U32 R0, R4 ;  /* 0x0000000400007245 */ /* 0x020fe20000201000 */
[----:B0-----:R-:W-:Y:S01]  /*06e0*/  IMAD R14, R13, R14, UR15 ;  /* 0x0000000f0d0e7e24 */ /* 0x001fe2000f8e020e */
[----:B------:R-:W0:Y:S01]  /*06f0*/  LDC R8, c[0x0][0x140] ;  /* 0x00005000ff087b82 */ /* 0x000e220000000800 */
[----:B------:R1:W-:Y:S02]  /*0700*/  STL [R1+0x80], R17 ;  /* 0x0000801101007387 */ /* 0x0003e40000100800 */
[----:B------:R-:W-:Y:S01]  /*0710*/  FMUL R0, R0, UR4 ;  /* 0x0000000400007c20 */ /* 0x000fe20008400000 */
[----:B------:R-:W-:Y:S01]  /*0720*/  ISETP.NE.AND P2, PT, R9, R14, PT ;  /* 0x0000000e0900720c */ /* 0x000fe20003f45270 */
[----:B------:R-:W-:Y:S01]  /*0730*/  UMOV UR4, 0x20 ;  /* 0x0000002000047882 */ /* 0x000fe20000000000 */
[----:B--2---:R-:W-:-:S02]  /*0740*/  @!UP0 ULEA UR7, UR8, UR7, 0x18 ;  /* 0x0000000708078291 */ /* 0x004fc4000f8ec03f */
[----:B------:R-:W-:-:S04]  /*0750*/  @!UP0 UIADD3 UR4, -UR4, 0x100000, URZ ;  /* 0x0010000004048890 */ /* 0x000fc8000fffe13f */
[----:B------:R-:W-:Y:S02]  /*0760*/  @!UP0 USHF.L.U32 UR5, UR4, 0xb, URZ ;  /* 0x0000000b04058899 */ /* 0x000fe4000800063f */
[----:B------:R-:W-:Y:S01]  /*0770*/  @!UP0 USHF.L.U32 UR4, UR4, 0x1, URZ ;  /* 0x0000000104048899 */ /* 0x000fe2000800063f */
[----:B------:R-:W2:Y:S01]  /*0780*/  F2I.U32.TRUNC.NTZ R0, R0 ;  /* 0x0000000000007305 */ /* 0x000ea2000020f000 */
[----:B------:R-:W-:-:S04]  /*0790*/  @!UP1 UIADD3 UR8, -UR9, 0x100000, URZ ;  /* 0x0010000009089890 */ /* 0x000fc8000fffe13f */
[----:B------:R-:W-:Y:S02]  /*07a0*/  @!UP1 USHF.L.U32 UR9, UR8, 0xb, URZ ;  /* 0x0000000b08099899 */ /* 0x000fe4000800063f */
[----:B------:R-:W-:Y:S01]  /*07b0*/  @!UP1 USHF.L.U32 UR8, UR8, 0x1, URZ ;  /* 0x0000000108089899 */ /* 0x000fe2000800063f */
[----:B------:R-:W-:Y:S01]  /*07c0*/  VOTEU.ALL UP0, P0 ;  /* 0x00000000003f7886 */ /* 0x000fe20000000000 */
[----:B----4-:R-:W-:Y:S01]  /*07d0*/  @!UP1 ULEA UR10, UR11, UR10, 0x18 ;  /* 0x0000000a0b0a9291 */ /* 0x010fe2000f8ec03f */
[----:B------:R-:W-:Y:S01]  /*07e0*/  VOTEU.ALL UP1, P0 ;  /* 0x00000000003f7886 */ /* 0x000fe20000020000 */
[----:B------:R-:W-:-:S04]  /*07f0*/  LOP3.LUT P0, RZ, R3, 0x7, RZ, 0xc0, !PT ;  /* 0x0000000703ff7812 */ /* 0x000fc8000780c0ff */
[C---:B------:R-:W-:Y:S01]  /*0800*/  ISETP.LT.U32.AND P0, PT, R17.reuse, 0x2, !P0 ;  /* 0x000000021100780c */ /* 0x040fe20004701070 */
[----:B------:R-:W4:Y:S02]  /*0810*/  FENCE.VIEW.ASYNC.S ;  /* 0x00000000000073c6 */ /* 0x000f240000000000 */
[----:B----4-:R1:W4:Y:S01]  /*0820*/  @!UP0 SYNCS.EXCH.64 URZ, [UR7+0x60], UR4 ;  /* 0x00006004073f85b2 */ /* 0x0103220008000100 */
[----:B--2---:R-:W-:Y:S01]  /*0830*/  IMAD.MOV R16, RZ, RZ, -R0 ;  /* 0x000000ffff107224 */ /* 0x004fe200078e0a00 */
[----:B------:R-:W-:Y:S02]  /*0840*/  @P2 LEA.HI R0, R17, R17, RZ, 0x1 ;  /* 0x0000001111002211 */ /* 0x000fe400078f08ff */
[----:B0-----:R-:W-:Y:S01]  /*0850*/  ISETP.EQ.U32.AND P1, PT, R8, 0x1, PT ;  /* 0x000000010800780c */ /* 0x001fe20003f22070 */
[----:B---3--:R-:W-:Y:S01]  /*0860*/  IMAD R7, R15, R16, R4 ;  /* 0x000000100f077224 */ /* 0x008fe200078e0204 */
[----:B------:R-:W-:-:S04]  /*0870*/  @P2 SHF.R.S32.HI R0, RZ, 0x1, R0 ;  /* 0x00000001ff002819 */ /* 0x000fc80000011400 */
[----:B------:R-:W-:Y:S01]  /*0880*/  @P2 ISETP.NE.AND P4, PT, R0, R7, PT ;  /* 0x000000070000220c */ /* 0x000fe20003f85270 */
[----:B------:R-:W-:Y:S01]  /*0890*/  IMAD.MOV.U32 R0, RZ, RZ, 0x1 ;  /* 0x00000001ff007424 */ /* 0x000fe200078e00ff */
[----:B------:R-:W-:Y:S02]  /*08a0*/  SEL R7, RZ, 0x1, !P0 ;  /* 0x00000001ff077807 */ /* 0x000fe40004000000 */
[----:B------:R-:W-:Y:S01]  /*08b0*/  @P2 SEL R0, RZ, 0x1, P4 ;  /* 0x00000001ff002807 */ /* 0x000fe20002000000 */
[----:B------:R1:W0:Y:S01]  /*08c0*/  @!UP1 SYNCS.EXCH.64 URZ, [UR7+0x68], UR4 ;  /* 0x00006804073f95b2 */ /* 0x0002220008000100 */
[----:B------:R-:W-:Y:S02]  /*08d0*/  NOP ;  /* 0x0000000000007918 */ /* 0x000fe40000000000 */
[----:B------:R-:W-:-:S05]  /*08e0*/  LOP3.LUT R0, R0, R7, RZ, 0xc0, !PT ;  /* 0x0000000700007212 */ /* 0x000fca00078ec0ff */
[----:B------:R1:W-:Y:S01]  /*08f0*/  STL [R1+0x78], R0 ;  /* 0x0000780001007387 */ /* 0x0003e20000100800 */
[----:B------:R1:W2:Y:S01]  /*0900*/  @!UP2 SYNCS.EXCH.64 URZ, [UR10+0x40], UR8 ;  /* 0x000040080a3fa5b2 */ /* 0x0002a20008000100 */
[----:B------:R1:W3:Y:S01]  /*0910*/  @!UP3 SYNCS.EXCH.64 URZ, [UR10+0x48], UR8 ;  /* 0x000048080a3fb5b2 */ /* 0x0002e20008000100 */
[----:B------:R1:W0:Y:S01]  /*0920*/  @!UP4 SYNCS.EXCH.64 URZ, [UR10+0x50], UR8 ;  /* 0x000050080a3fc5b2 */ /* 0x0002220008000100 */
[----:B------:R1:W0:Y:S01]  /*0930*/  @!UP5 SYNCS.EXCH.64 URZ, [UR10+0x58], UR8 ;  /* 0x000058080a3fd5b2 */ /* 0x0002220008000100 */
[----:B------:R-:W-:Y:S01]  /*0940*/  NOP ;  /* 0x0000000000007918 */ /* 0x000fe20000000000 */
[----:B----4-:R-:W-:Y:S05]  /*0950*/  @!P1 BRA `(.L_x_3) ;  /* 0x0000000000089947 */ /* 0x010fea0003800000 */
[----:B0-23--:R-:W-:Y:S01]  /*0960*/  UCGABAR_ARV ;  /* 0x00000000000079c7 */ /* 0x00dfe20008000000 */
[----:B------:R-:W-:Y:S05]  /*0970*/  BRA `(.L_x_4) ;  /* 0x0000000000047947 */ /* 0x000fea0003800000 */
.L_x_3:
[----:B0-23--:R-:W-:Y:S01]  /*0980*/  NOP ;  /* 0x0000000000007918 */ /* 0x00dfe20000000000 */
.L_x_4:
[----:B-1----:R-:W-:Y:S01]  /*0990*/  ULDC.64 UR4, c[0x0][0x598] ;  /* 0x0001660000047ab9 */ /* 0x002fe20000000a00 */
[----:B------:R-:W-:Y:S01]  /*09a0*/  ULDC.64 UR22, c[0x0][0x208] ;  /* 0x0000820000167ab9 */ /* 0x000fe20000000a00 */
[----:B------:R-:W-:-:S04]  /*09b0*/  ISETP.NE.U32.AND P0, PT, RZ, UR4, PT ;  /* 0x00000004ff007c0c */ /* 0x000fc8000bf05070 */
[----:B------:R-:W-:-:S13]  /*09c0*/  ISETP.NE.AND.EX P0, PT, RZ, UR5, PT, P0 ;  /* 0x00000005ff007c0c */ /* 0x000fda000bf05300 */
[----:B------:R-:W-:Y:S05]  /*09d0*/  @!P0 BRA `(.L_x_5) ;  /* 0x0000000000208947 */ /* 0x000fea0003800000 */
[----:B------:R-:W0:Y:S02]  /*09e0*/  LDC.64 R6, c[0x0][0x598] ;  /* 0x00016600ff067b82 */ /* 0x000e240000000a00 */
[----:B0-----:R-:W2:Y:S02]  /*09f0*/  LDG.E.64 R6, desc[UR22][R6.64] ;  /* 0x0000001606067981 */ /* 0x001ea4000c1e1b00 */
[----:B--2---:R-:W-:-:S04]  /*0a00*/  ISETP.NE.U32.AND P0, PT, R6, RZ, PT ;  /* 0x000000ff0600720c */ /* 0x004fc80003f05070 */
[----:B------:R-:W-:-:S13]  /*0a10*/  ISETP.NE.AND.EX P0, PT, R7, RZ, PT, P0 ;  /* 0x000000ff0700720c */ /* 0x000fda0003f05300 */
[----:B------:R-:W-:Y:S05]  /*0a20*/  @!P0 BRA `(.L_x_5) ;  /* 0x00000000000c8947 */ /* 0x000fea0003800000 */
[----:B------:R-:W2:Y:S02]  /*0a30*/  LD.E R6, desc[UR22][R6.64] ;  /* 0x0000001606067980 */ /* 0x000ea4000c101900 */
[----:B--2---:R-:W-:Y:S01]  /*0a40*/  R2UR UR25, R6 ;  /* 0x00000000061972ca */ /* 0x004fe200000e0000 */
[----:B------:R-:W-:-:S14]  /*0a50*/  BRA `(.L_x_6) ;  /* 0x0000000000247947 */ /* 0x000fdc0003800000 */
.L_x_5:
[----:B------:R-:W-:Y:S02]  /*0a60*/  ULDC.64 UR4, c[0x0][0x588] ;  /* 0x0001620000047ab9 */ /* 0x000fe40000000a00 */
[----:B------:R-:W-:-:S04]  /*0a70*/  ISETP.NE.U32.AND P0, PT, RZ, UR4, PT ;  /* 0x00000004ff007c0c */ /* 0x000fc8000bf05070 */
[----:B------:R-:W-:-:S13]  /*0a80*/  ISETP.NE.AND.EX P0, PT, RZ, UR5, PT, P0 ;  /* 0x00000005ff007c0c */ /* 0x000fda000bf05300 */
[----:B------:R-:W-:Y:S05]  /*0a90*/  @!P0 BRA `(.L_x_7) ;  /* 0x0000000000108947 */ /* 0x000fea0003800000 */
[----:B------:R-:W0:Y:S02]  /*0aa0*/  LDC.64 R6, c[0x0][0x588] ;  /* 0x00016200ff067b82 */ /* 0x000e240000000a00 */
[----:B0-----:R-:W2:Y:S02]  /*0ab0*/  LDG.E R6, desc[UR22][R6.64] ;  /* 0x0000001606067981 */ /* 0x001ea4000c1e1900 */
[----:B--2---:R-:W-:Y:S01]  /*0ac0*/  R2UR UR25, R6 ;  /* 0x00000000061972ca */ /* 0x004fe200000e0000 */
[----:B------:R-:W-:-:S14]  /*0ad0*/  BRA `(.L_x_6) ;  /* 0x0000000000047947 */ /* 0x000fdc0003800000 */
.L_x_7:
[----:B------:R-:W-:-:S05]  /*0ae0*/  ULDC UR25, c[0x0][0x580] ;  /* 0x0001600000197ab9 */ /* 0x000fca0000000800 */
.L_x_6:
[----:B------:R-:W-:Y:S02]  /*0af0*/  ULDC.64 UR4, c[0x0][0x5a0] ;  /* 0x0001680000047ab9 */ /* 0x000fe40000000a00 */
        /* <DEDUP_REMOVED lines=11> */
.L_x_8:
        /* <DEDUP_REMOVED lines=8> */
.L_x_10:
[----:B------:R-:W-:-:S05]  /*0c30*/  ULDC UR26, c[0x0][0x584] ;  /* 0x00016100001a7ab9 */ /* 0x000fca0000000800 */
.L_x_9:
[----:B------:R-:W0:Y:S01]  /*0c40*/  LDC R0, c[0x0][0x65c] ;  /* 0x00019700ff007b82 */ /* 0x000e220000000800 */
[----:B------:R-:W-:Y:S01]  /*0c50*/  IMAD.U32 R6, RZ, RZ, UR15 ;  /* 0x0000000fff067e24 */ /* 0x000fe2000f8e00ff */
[----:B------:R-:W-:Y:S01]  /*0c60*/  UISETP.NE.AND UP0, UPT, UR14, 0x2, UPT ;  /* 0x000000020e00788c */ /* 0x000fe2000bf05270 */
[----:B------:R-:W-:Y:S01]  /*0c70*/  IMAD.MOV.U32 R7, RZ, RZ, RZ ;  /* 0x000000ffff077224 */ /* 0x000fe200078e00ff */
[----:B------:R-:W-:Y:S01]  /*0c80*/  ULDC UR7, c[0x0][0x28c] ;  /* 0x0000a30000077ab9 */ /* 0x000fe20000000800 */
[----:B------:R-:W-:Y:S01]  /*0c90*/  UMOV UR5, URZ ;  /* 0x0000003f00057c82 */ /* 0x000fe20008000000 */
[----:B------:R-:W-:Y:S02]  /*0ca0*/  UIADD3 UR7, UR7, 0x1f, URZ ;  /* 0x0000001f07077890 */ /* 0x000fe4000fffe03f */
[----:B------:R-:W-:Y:S01]  /*0cb0*/  PLOP3.LUT P0, PT, PT, PT, UP0, 0x80, 0x0 ;  /* 0x000000000000781c */ /* 0x000fe20003f0f008 */
[----:B------:R-:W-:Y:S01]  /*0cc0*/  UMOV UR4, URZ ;  /* 0x0000003f00047c82 */ /* 0x000fe20008000000 */
[----:B------:R-:W-:Y:S01]  /*0cd0*/  USHF.R.S32.HI UR10, URZ, 0x1f, UR7 ;  /* 0x0000001f3f0a7899 */ /* 0x000fe20008011407 */
[----:B------:R-:W-:-:S03]  /*0ce0*/  ULDC.64 UR18, c[0x0][0x650] ;  /* 0x0001940000127ab9 */ /* 0x000fc60000000a00 */
[----:B------:R-:W-:-:S04]  /*0cf0*/  ULEA.HI UR10, UR10, UR7, URZ, 0x5 ;  /* 0x000000070a0a7291 */ /* 0x000fc8000f8f283f */
[----:B------:R-:W-:Y:S01]  /*0d00*/  USHF.R.S32.HI UR14, URZ, 0x5, UR10 ;  /* 0x000000053f0e7899 */ /* 0x000fe2000801140a */
[----:B0-----:R-:W-:-:S13]  /*0d10*/  ISETP.NE.AND P2, PT, R0, 0x1, PT ;  /* 0x000000010000780c */ /* 0x001fda0003f45270 */
[----:B------:R-:W0:Y:S01]  /*0d20*/  @P2 LDC R9, c[0x0][0x10] ;  /* 0x00000400ff092b82 */ /* 0x000e220000000800 */
[----:B------:R-:W-:-:S07]  /*0d30*/  @P2 IMAD.MOV.U32 R5, RZ, RZ, RZ ;  /* 0x000000ffff052224 */ /* 0x000fce00078e00ff */
[----:B------:R-:W1:Y:S01]  /*0d40*/  @!P2 LDC R11, c[0x0][0xc] ;  /* 0x00000300ff0bab82 */ /* 0x000e620000000800 */
[----:B------:R-:W-:Y:S01]  /*0d50*/  ULDC UR8, c[0x0][0xc] ;  /* 0x0000030000087ab9 */ /* 0x000fe20000000800 */
[----:B------:R-:W-:Y:S01]  /*0d60*/  ULDC UR9, c[0x0][0x10] ;  /* 0x0000040000097ab9 */ /* 0x000fe20000000800 */
[----:B------:R-:W-:Y:S01]  /*0d70*/  ULDC UR7, c[0x0][0x14] ;  /* 0x0000050000077ab9 */ /* 0x000fe20000000800 */
[----:B------:R-:W-:-:S04]  /*0d80*/  UIMAD.WIDE.U32 UR8, UR8, UR9, URZ ;  /* 0x00000009080872a5 */ /* 0x000fc8000f8e003f */
[----:B------:R-:W-:Y:S01]  /*0d90*/  UIMAD.WIDE.U32 UR20, UR8, UR7, URZ ;  /* 0x00000007081472a5 */ /* 0x000fe2000f8e003f */
[----:B0-----:R-:W-:Y:S01]  /*0da0*/  @P2 IMAD.WIDE.U32 R8, R9, UR15, R4 ;  /* 0x0000000f09082c25 */ /* 0x001fe2000f8e0004 */
[----:B------:R-:W-:-:S03]  /*0db0*/  UIMAD UR15, UR9, UR7, URZ ;  /* 0x00000007090f72a4 */ /* 0x000fc6000f8e023f */
[----:B------:R-:W-:Y:S01]  /*0dc0*/  @P2 IMAD.MOV.U32 R13, RZ, RZ, R8 ;  /* 0x000000ffff0d2224 */ /* 0x000fe200078e0008 */
[----:B------:R-:W-:Y:S01]  /*0dd0*/  UIADD3 UR15, UR21, UR15, URZ ;  /* 0x0000000f150f7290 */ /* 0x000fe2000fffe03f */
[----:B-1----:R-:W-:-:S04]  /*0de0*/  @!P2 IMAD.WIDE.U32 R6, R4, R11, R6 ;  /* 0x0000000b0406a225 */ /* 0x002fc800078e0006 */
[----:B------:R-:W-:Y:S02]  /*0df0*/  @P2 IMAD.MOV.U32 R11, RZ, RZ, RZ ;  /* 0x000000ffff0b2224 */ /* 0x000fe400078e00ff */
[----:B------:R-:W-:Y:S02]  /*0e00*/  @!P2 IMAD.MOV.U32 R13, RZ, RZ, R6 ;  /* 0x000000ffff0da224 */ /* 0x000fe400078e0006 */
[----:B------:R-:W-:Y:S02]  /*0e10*/  @P2 IMAD.IADD R10, R9, 0x1, R11 ;  /* 0x00000001090a2824 */ /* 0x000fe400078e020b */
[----:B------:R-:W-:Y:S01]  /*0e20*/  @!P2 IMAD.MOV.U32 R10, RZ, RZ, R7 ;  /* 0x000000ffff0aa224 */ /* 0x000fe200078e0007 */
[----:B------:R0:W-:Y:S01]  /*0e30*/  STL [R1+0x88], R13 ;  /* 0x0000880d01007387 */ /* 0x0001e20000100800 */
[----:B------:R-:W-:Y:S02]  /*0e40*/  IMAD.MOV.U32 R17, RZ, RZ, R13 ;  /* 0x000000ffff117224 */ /* 0x000fe400078e000d */
[----:B------:R-:W-:Y:S01]  /*0e50*/  IMAD.MOV.U32 R22, RZ, RZ, R10 ;  /* 0x000000ffff167224 */ /* 0x000fe200078e000a */
[----:B------:R0:W-:Y:S01]  /*0e60*/  STL [R1+0x84], R10 ;  /* 0x0000840a01007387 */ /* 0x0001e20000100800 */
[----:B------:R-:W-:Y:S05]  /*0e70*/  @P0 BRA `(.L_x_11) ;  /* 0x0000000000280947 */ /* 0x000fea0003800000 */
[----:B------:R-:W-:Y:S01]  /*0e80*/  IADD3 R17, P0, R17, UR20, RZ ;  /* 0x0000001411117c10 */ /* 0x000fe2000ff1e0ff */
[----:B------:R-:W-:Y:S02]  /*0e90*/  UISETP.GE.U32.AND UP0, UPT, UR14, 0x3, UPT ;  /* 0x000000030e00788c */ /* 0x000fe4000bf06070 */
[----:B------:R-:W-:Y:S01]  /*0ea0*/  UIMAD.WIDE.U32 UR4, UR14, -0x55555555, URZ ;  /* 0xaaaaaaab0e0478a5 */ /* 0x000fe2000f8e003f */
[----:B------:R-:W-:Y:S01]  /*0eb0*/  IADD3.X R22, R22, UR15, RZ, P0, !PT ;  /* 0x0000000f16167c10 */ /* 0x000fe200087fe4ff */
[----:B------:R1:W-:Y:S02]  /*0ec0*/  STL [R1+0x88], R17 ;  /* 0x0000881101007387 */ /* 0x0003e40000100800 */
[----:B------:R-:W-:Y:S02]  /*0ed0*/  USHF.R.U32.HI UR5, URZ, 0x1, UR5 ;  /* 0x000000013f057899 */ /* 0x000fe40008011605 */
[----:B------:R1:W-:Y:S01]  /*0ee0*/  STL [R1+0x84], R22 ;  /* 0x0000841601007387 */ /* 0x0003e20000100800 */
[----:B------:R-:W-:-:S02]  /*0ef0*/  UMOV UR4, URZ ;  /* 0x0000003f00047c82 */ /* 0x000fc40008000000 */
[----:B------:R-:W-:Y:S02]  /*0f00*/  @UP0 ULOP3.LUT UR4, UR5, 0x1, URZ, 0xc0, !UPT ;  /* 0x0000000105040892 */ /* 0x000fe4000f8ec03f */
[----:B------:R-:W-:-:S12]  /*0f10*/  UIMAD UR5, UR5, -0x3, UR14 ;  /* 0xfffffffd050578a4 */ /* 0x000fd8000f8e020e */
.L_x_11:
[----:B------:R-:W-:Y:S01]  /*0f20*/  IMAD.MOV.U32 R8, RZ, RZ, -0x1 ;  /* 0xffffffffff087424 */ /* 0x000fe200078e00ff */
[----:B------:R-:W-:Y:S01]  /*0f30*/  ISETP.GE.U32.AND P0, PT, R17, UR18, PT ;  /* 0x0000001211007c0c */ /* 0x000fe2000bf06070 */
[----:B------:R-:W-:Y:S01]  /*0f40*/  IMAD.MOV.U32 R6, RZ, RZ, -0x1 ;  /* 0xffffffffff067424 */ /* 0x000fe200078e00ff */
[----:B------:R-:W-:Y:S01]  /*0f50*/  PRMT R0, RZ, 0x7610, R0 ;  /* 0x00007610ff007816 */ /* 0x000fe20000000000 */
[----:B------:R-:W-:Y:S01]  /*0f60*/  IMAD.MOV.U32 R7, RZ, RZ, -0x1 ;  /* 0xffffffffff077424 */ /* 0x000fe200078e00ff */
[----:B------:R2:W-:Y:S01]  /*0f70*/  STL [R1+0x8c], R8 ;  /* 0x00008c0801007387 */ /* 0x0005e20000100800 */
[----:B------:R-:W-:-:S03]  /*0f80*/  ISETP.GE.U32.AND.EX P0, PT, R22, UR19, PT, P0 ;  /* 0x0000001316007c0c */ /* 0x000fc6000bf06100 */
[----:B------:R2:W-:Y:S04]  /*0f90*/  STL [R1+0x7c], R6 ;  /* 0x00007c0601007387 */ /* 0x0005e80000100800 */
[----:B------:R2:W-:Y:S06]  /*0fa0*/  STL [R1+0x90], R7 ;  /* 0x0000900701007387 */ /* 0x0005ec0000100800 */
[----:B------:R-:W-:Y:S05]  /*0fb0*/  @P0 BRA `(.L_x_12) ;  /* 0x0000000400380947 */ /* 0x000fea0003800000 */
[----:B------:R-:W3:Y:S01]  /*0fc0*/  LDC.64 R18, c[0x0][0x628] ;  /* 0x00018a00ff127b82 */ /* 0x000ee20000000a00 */
[----:B--2---:R-:W-:Y:S02]  /*0fd0*/  IMAD.MOV.U32 R6, RZ, RZ, R17 ;  /* 0x000000ffff067224 */ /* 0x004fe400078e0011 */
[----:B------:R-:W-:-:S05]  /*0fe0*/  IMAD.MOV.U32 R7, RZ, RZ, R22 ;  /* 0x000000ffff077224 */ /* 0x000fca00078e0016 */
[----:B------:R-:W2:Y:S08]  /*0ff0*/  LDC R0, c[0x0][0x630] ;  /* 0x00018c00ff007b82 */ /* 0x000eb00000000800 */
[----:B------:R-:W4:Y:S01]  /*1000*/  LDC.64 R20, c[0x0][0x620] ;  /* 0x00018800ff147b82 */ /* 0x000f220000000a00 */
[----:B---3--:R-:W-:-:S04]  /*1010*/  ISETP.NE.U32.AND P0, PT, R18, RZ, PT ;  /* 0x000000ff1200720c */ /* 0x008fc80003f05070 */
[----:B------:R-:W-:-:S13]  /*1020*/  ISETP.NE.AND.EX P0, PT, R19, RZ, PT, P0 ;  /* 0x000000ff1300720c */ /* 0x000fda0003f05300 */
[----:B--2-4-:R-:W-:Y:S05]  /*1030*/  @!P0 BRA `(.L_x_13) ;  /* 0x0000000000288947 */ /* 0x014fea0003800000 */
[----:B------:R-:W2:Y:S02]  /*1040*/  LDC R11, c[0x0][0x634] ;  /* 0x00018d00ff0b7b82 */ /* 0x000ea40000000800 */
[----:B--2---:R-:W-:-:S05]  /*1050*/  IADD3 R11, P0, R17, R11, RZ ;  /* 0x0000000b110b7210 */ /* 0x004fca0007f1e0ff */
[----:B0-----:R-:W-:-:S04]  /*1060*/  IMAD.X R13, RZ, RZ, R22, P0 ;  /* 0x000000ffff0d7224 */ /* 0x001fc800000e0616 */
[----:B------:R-:W-:-:S04]  /*1070*/  IMAD.WIDE.U32 R6, R13, R18, RZ ;  /* 0x000000120d067225 */ /* 0x000fc800078e00ff */
[----:B------:R-:W-:-:S04]  /*1080*/  IMAD.WIDE.U32 R8, P0, R11, R19, R6 ;  /* 0x000000130b087225 */ /* 0x000fc80007800006 */
[----:B------:R-:W-:-:S04]  /*1090*/  IMAD.WIDE.U32 R6, R11, R18, RZ ;  /* 0x000000120b067225 */ /* 0x000fc800078e00ff */
[----:B------:R-:W-:Y:S01]  /*10a0*/  IMAD.X R11, RZ, RZ, RZ, P0 ;  /* 0x000000ffff0b7224 */ /* 0x000fe200000e06ff */
[----:B------:R-:W-:Y:S01]  /*10b0*/  IADD3 RZ, P0, R7, R8, RZ ;  /* 0x0000000807ff7210 */ /* 0x000fe20007f1e0ff */
[----:B------:R-:W-:-:S04]  /*10c0*/  IMAD.MOV.U32 R10, RZ, RZ, R9 ;  /* 0x000000ffff0a7224 */ /* 0x000fc800078e0009 */
[----:B------:R-:W-:-:S08]  /*10d0*/  IMAD.WIDE.U32.X R6, R13, R19, R10, P0 ;  /* 0x000000130d067225 */ /* 0x000fd000000e040a */
.L_x_13:
[-CC-:B------:R-:W-:Y:S01]  /*10e0*/  SHF.R.U64 R27, R6, R0.reuse, R7.reuse ;  /* 0x00000000061b7219 */ /* 0x180fe20000001207 */
[----:B------:R-:W2:Y:S01]  /*10f0*/  LDC.64 R24, c[0x0][0x640] ;  /* 0x00019000ff187b82 */ /* 0x000ea20000000a00 */
[----:B------:R-:W-:Y:S01]  /*1100*/  SHF.R.U32.HI R0, RZ, R0, R7 ;  /* 0x00000000ff007219 */ /* 0x000fe20000011607 */
[----:B------:R-:W-:Y:S01]  /*1110*/  IMAD.MOV.U32 R6, RZ, RZ, R17 ;  /* 0x000000ffff067224 */ /* 0x000fe200078e0011 */
[----:B------:R-:W-:-:S05]  /*1120*/  IADD3 R9, P0, RZ, -R27, RZ ;  /* 0x8000001bff097210 */ /* 0x000fca0007f1e0ff */
[----:B------:R-:W3:Y:S01]  /*1130*/  LDC R8, c[0x0][0x618] ;  /* 0x00018600ff087b82 */ /* 0x000ee20000000800 */
[----:B------:R-:W-:-:S04]  /*1140*/  IMAD.X R7, RZ, RZ, ~R0, P0 ;  /* 0x000000ffff077224 */ /* 0x000fc800000e0e00 */
[-C--:B------:R-:W-:Y:S02]  /*1150*/  IMAD R0, R7, R20.reuse, RZ ;  /* 0x0000001407007224 */ /* 0x080fe400078e02ff */
[----:B------:R-:W-:Y:S01]  /*1160*/  IMAD.MOV.U32 R7, RZ, RZ, R22 ;  /* 0x000000ffff077224 */ /* 0x000fe200078e0016 */
[----:B------:R-:W4:Y:S01]  /*1170*/  LDC R11, c[0x0][0x608] ;  /* 0x00018200ff0b7b82 */ /* 0x000f220000000800 */
[----:B-1----:R-:W-:Y:S02]  /*1180*/  IMAD.MOV.U32 R22, RZ, RZ, 0x1 ;  /* 0x00000001ff167424 */ /* 0x002fe400078e00ff */
[----:B------:R-:W-:-:S04]  /*1190*/  IMAD.WIDE.U32 R6, R9, R20, R6 ;  /* 0x0000001409067225 */ /* 0x000fc800078e0006 */
[----:B------:R-:W-:Y:S01]  /*11a0*/  IMAD R9, R9, R21, R0 ;  /* 0x0000001509097224 */ /* 0x000fe200078e0200 */
[----:B------:R-:W1:Y:S01]  /*11b0*/  LDC R23, c[0x0][0x658] ;  /* 0x00019600ff177b82 */ /* 0x000e620000000800 */
[----:B--2---:R-:W-:Y:S01]  /*11c0*/  ISETP.NE.U32.AND P0, PT, R24, RZ, PT ;  /* 0x000000ff1800720c */ /* 0x004fe20003f05070 */
[----:B------:R-:W-:Y:S02]  /*11d0*/  IMAD.MOV.U32 R0, RZ, RZ, -0x1 ;  /* 0xffffffffff007424 */ /* 0x000fe400078e00ff */
[----:B------:R-:W-:Y:S01]  /*11e0*/  IMAD.IADD R7, R7, 0x1, R9 ;  /* 0x0000000107077824 */ /* 0x000fe200078e0209 */
[----:B------:R-:W-:-:S03]  /*11f0*/  ISETP.NE.AND.EX P0, PT, R25, RZ, PT, P0 ;  /* 0x000000ff1900720c */ /* 0x000fc60003f05300 */
[----:B------:R-:W2:Y:S01]  /*1200*/  LDC R21, c[0x0][0x600] ;  /* 0x00018000ff157b82 */ /* 0x000ea20000000800 */
[-CC-:B---3--:R-:W-:Y:S02]  /*1210*/  SHF.R.U64 R19, R6, R8.reuse, R7.reuse ;  /* 0x0000000806137219 */ /* 0x188fe40000001207 */
[----:B------:R-:W-:-:S05]  /*1220*/  SHF.R.U32.HI R6, RZ, R8, R7 ;  /* 0x00000008ff067219 */ /* 0x000fca0000011607 */
[----:B------:R-:W3:Y:S01]  /*1230*/  LDC R18, c[0x0][0x648] ;  /* 0x00019200ff127b82 */ /* 0x000ee20000000800 */
[-CC-:B----4-:R-:W-:Y:S02]  /*1240*/  SHF.R.U64 R28, R19, R11.reuse, R6.reuse ;  /* 0x0000000b131c7219 */ /* 0x190fe40000001206 */
[----:B------:R-:W-:-:S05]  /*1250*/  SHF.R.U32.HI R6, RZ, R11, R6 ;  /* 0x0000000bff067219 */ /* 0x000fca0000011606 */
[----:B------:R-:W4:Y:S01]  /*1260*/  LDC R20, c[0x0][0x638] ;  /* 0x00018e00ff147b82 */ /* 0x000f220000000800 */
[-CC-:B-1----:R-:W-:Y:S02]  /*1270*/  SHF.R.U64 R30, R28, R23.reuse, R6.reuse ;  /* 0x000000171c1e7219 */ /* 0x182fe40000001206 */
[-C--:B------:R-:W-:Y:S02]  /*1280*/  SHF.L.U32 R0, R0, R23.reuse, RZ ;  /* 0x0000001700007219 */ /* 0x080fe400000006ff */
[----:B------:R-:W-:Y:S01]  /*1290*/  SHF.R.U32.HI R7, RZ, R23, R6 ;  /* 0x00000017ff077219 */ /* 0x000fe20000011606 */
[----:B------:R-:W-:Y:S01]  /*12a0*/  IMAD.MOV.U32 R6, RZ, RZ, R30 ;  /* 0x000000ffff067224 */ /* 0x000fe200078e001e */
[----:B0-----:R-:W-:Y:S01]  /*12b0*/  LOP3.LUT R13, RZ, R0, RZ, 0x33, !PT ;  /* 0x00000000ff0d7212 */ /* 0x001fe200078e33ff */
[----:B------:R-:W0:Y:S01]  /*12c0*/  LDC R26, c[0x0][0x610] ;  /* 0x00018400ff1a7b82 */ /* 0x000e220000000800 */
[----:B------:R-:W-:Y:S05]  /*12d0*/  @!P0 BRA `(.L_x_14) ;  /* 0x0000000000288947 */ /* 0x000fea0003800000 */
[----:B------:R-:W1:Y:S02]  /*12e0*/  LDC R11, c[0x0][0x64c] ;  /* 0x00019300ff0b7b82 */ /* 0x000e640000000800 */
[----:B-1----:R-:W-:-:S05]  /*12f0*/  IADD3 R11, P0, R30, R11, RZ ;  /* 0x0000000b1e0b7210 */ /* 0x002fca0007f1e0ff */
[----:B------:R-:W-:-:S04]  /*1300*/  IMAD.X R17, RZ, RZ, R7, P0 ;  /* 0x000000ffff117224 */ /* 0x000fc800000e0607 */
[----:B------:R-:W-:-:S04]  /*1310*/  IMAD.WIDE.U32 R6, R17, R24, RZ ;  /* 0x0000001811067225 */ /* 0x000fc800078e00ff */
[----:B------:R-:W-:-:S04]  /*1320*/  IMAD.WIDE.U32 R8, P0, R11, R25, R6 ;  /* 0x000000190b087225 */ /* 0x000fc80007800006 */
[----:B------:R-:W-:-:S04]  /*1330*/  IMAD.WIDE.U32 R6, R11, R24, RZ ;  /* 0x000000180b067225 */ /* 0x000fc800078e00ff */
[----:B------:R-:W-:Y:S01]  /*1340*/  IMAD.X R11, RZ, RZ, RZ, P0 ;  /* 0x000000ffff0b7224 */ /* 0x000fe200000e06ff */
[----:B------:R-:W-:Y:S01]  /*1350*/  IADD3 RZ, P0, R7, R8, RZ ;  /* 0x0000000807ff7210 */ /* 0x000fe20007f1e0ff */
[----:B------:R-:W-:-:S04]  /*1360*/  IMAD.MOV.U32 R10, RZ, RZ, R9 ;  /* 0x000000ffff0a7224 */ /* 0x000fc800078e0009 */
[----:B------:R-:W-:-:S08]  /*1370*/  IMAD.WIDE.U32.X R6, R17, R25, R10, P0 ;  /* 0x0000001911067225 */ /* 0x000fd000000e040a */
.L_x_14:
[----:B---3--:R-:W-:Y:S01]  /*1380*/  SHF.R.U64 R5, R6, R18, R7 ;  /* 0x0000001206057219 */ /* 0x008fe20000001207 */
[----:B--2---:R-:W-:Y:S01]  /*1390*/  VIADD R6, R21, 0xffffffff ;  /* 0xffffffff15067836 */ /* 0x004fe20000000000 */
[----:B------:R-:W-:Y:S01]  /*13a0*/  SHF.L.U32 R0, R22, R23, RZ ;  /* 0x0000001716007219 */ /* 0x000fe200000006ff */
[----:B------:R-:W-:Y:S01]  /*13b0*/  @P2 IMAD R14, R15, R16, R4 ;  /* 0x000000100f0e2224 */ /* 0x000fe200078e0204 */
[----:B------:R-:W-:Y:S01]  /*13c0*/  LOP3.LUT R13, R28, R13, RZ, 0xc0, !PT ;  /* 0x0000000d1c0d7212 */ /* 0x000fe200078ec0ff */
[----:B------:R-:W-:-:S04]  /*13d0*/  IMAD.MOV R7, RZ, RZ, -R5 ;  /* 0x000000ffff077224 */ /* 0x000fc800078e0a05 */
[----:B------:R-:W-:Y:S01]  /*13e0*/  IMAD R13, R0, R5, R13 ;  /* 0x00000005000d7224 */ /* 0x000fe200078e020d */
[----:B------:R-:W-:Y:S01]  /*13f0*/  LOP3.LUT R5, R19, R6, RZ, 0xc0, !PT ;  /* 0x0000000613057212 */ /* 0x000fe200078ec0ff */
[----:B----4-:R-:W-:Y:S02]  /*1400*/  IMAD R0, R7, R20, R30 ;  /* 0x0000001407007224 */ /* 0x010fe400078e021e */
[----:B------:R-:W-:Y:S02]  /*1410*/  IMAD.MOV.U32 R6, RZ, RZ, 0x1 ;  /* 0x00000001ff067424 */ /* 0x000fe400078e00ff */
[----:B0-----:R-:W-:Y:S02]  /*1420*/  IMAD R4, R13, R26, R14 ;  /* 0x0000001a0d047224 */ /* 0x001fe400078e020e */
[----:B------:R-:W-:Y:S01]  /*1430*/  IMAD R5, R0, R21, R5 ;  /* 0x0000001500057224 */ /* 0x000fe200078e0205 */
[----:B------:R-:W-:-:S04]  /*1440*/  PRMT R0, R6, 0x7610, R0 ;  /* 0x0000761006007816 */ /* 0x000fc80000000000 */
[----:B------:R-:W-:Y:S02]  /*1450*/  SEL R6, R5, R4, !P2 ;  /* 0x0000000405067207 */ /* 0x000fe40005000000 */
[----:B------:R-:W-:-:S03]  /*1460*/  SEL R4, R4, R5, !P2 ;  /* 0x0000000504047207 */ /* 0x000fc60005000000 */
[----:B------:R3:W-:Y:S04]  /*1470*/  STL [R1+0x90], R6 ;  /* 0x0000900601007387 */ /* 0x0007e80000100800 */
[----:B------:R3:W-:Y:S04]  /*1480*/  STL [R1+0x7c], R27 ;  /* 0x00007c1b01007387 */ /* 0x0007e80000100800 */
[----:B------:R3:W-:Y:S02]  /*1490*/  STL [R1+0x8c], R4 ;  /* 0x00008c0401007387 */ /* 0x0007e40000100800 */
.L_x_12:
[----:B------:R-:W-:Y:S05]  /*14a0*/  @!P1 BRA `(.L_x_15) ;  /* 0x00000000000c9947 */ /* 0x000fea0003800000 */
[----:B------:R-:W-:Y:S01]  /*14b0*/  UCGABAR_WAIT ;  /* 0x0000000000007dc7 */ /* 0x000fe20008000000 */
[----:B------:R-:W-:Y:S01]  /*14c0*/  CCTL.IVALL ;  /* 0x00000000ff00798f */ /* 0x000fe20002000000 */
[----:B------:R-:W-:Y:S05]  /*14d0*/  BRA `(.L_x_16) ;  /* 0x0000000000047947 */ /* 0x000fea0003800000 */
.L_x_15:
[----:B------:R-:W-:Y:S06]  /*14e0*/  BAR.SYNC.DEFER_BLOCKING 0x0 ;  /* 0x0000000000007b1d */ /* 0x000fec0000010000 */
.L_x_16:
[----:B------:R-:W-:Y:S05]  /*14f0*/  @!P3 BRA `(.L_x_17) ;  /* 0x000000d800d8b947 */ /* 0x000fea0003800000 */
[----:B------:R-:W-:-:S06]  /*1500*/  UISETP.GT.U32.AND UP0, UPT, UR12, 0x1, UPT ;  /* 0x000000010c00788c */ /* 0x000fcc000bf04070 */
[----:B------:R-:W-:-:S13]  /*1510*/  PLOP3.LUT P0, PT, PT, PT, UP0, 0x80, 0x0 ;  /* 0x000000000000781c */ /* 0x000fda0003f0f008 */
[----:B------:R-:W-:Y:S05]  /*1520*/  @P0 EXIT ;  /* 0x000000000000094d */ /* 0x000fea0003800000 */
.L_x_18:
[----:B------:R-:W-:-:S08]  /*1530*/  NOP ;  /* 0x0000000000007918 */ /* 0x000fd00000000000 */
[----:B------:R-:W4:Y:S02]  /*1540*/  USETMAXREG.TRY_ALLOC.CTAPOOL UP0, 0xe8 ;  /* 0x000000e8000079c8 */ /* 0x000f240008000600 */
[----:B----4-:R-:W-:-:S13]  /*1550*/  PLOP3.LUT P0, PT, PT, PT, UP0, 0x80, 0x0 ;  /* 0x000000000000781c */ /* 0x010fda0003f0f008 */
[----:B------:R-:W-:Y:S05]  /*1560*/  @!P0 BRA `(.L_x_18) ;  /* 0xfffffffc00f08947 */ /* 0x000fea000383ffff */
[----:B------:R-:W-:-:S13]  /*1570*/  LOP3.LUT P0, RZ, R0, 0xff, RZ, 0xc0, !PT ;  /* 0x000000ff00ff7812 */ /* 0x000fda000780c0ff */
[----:B------:R-:W-:Y:S05]  /*1580*/  @!P0 EXIT ;  /* 0x000000000000894d */ /* 0x000fea0003800000 */
[----:B------:R-:W4:Y:S01]  /*1590*/  S2UR UR6, SR_CgaCtaId ;  /* 0x00000000000679c3 */ /* 0x000f220000008800 */
[CC--:B------:R-:W-:Y:S01]  /*15a0*/  LEA.HI R0, R12.reuse, R3.reuse, RZ, 0x2 ;  /* 0x000000030c007211 */ /* 0x0c0fe200078f10ff */
[----:B------:R-:W-:Y:S01]  /*15b0*/  UIADD3 UR7, UR17, -0x1, URZ ;  /* 0xffffffff11077890 */ /* 0x000fe2000fffe03f */
[----:B------:R-:W-:Y:S01]  /*15c0*/  LEA.HI R3, R12, R3, RZ, 0x5 ;  /* 0x000000030c037211 */ /* 0x000fe200078f28ff */
[----:B------:R-:W-:Y:S01]  /*15d0*/  UMOV UR12, 0x400 ;  /* 0x00000400000c7882 */ /* 0x000fe20000000000 */
[--C-:B------:R-:W-:Y:S01]  /*15e0*/  SHF.R.S32.HI R2, RZ, 0x2, R0.reuse ;  /* 0x00000002ff027819 */ /* 0x100fe20000011400 */
[----:B------:R-:W-:Y:S01]  /*15f0*/  UISETP.LT.AND UP0, UPT, UR14, 0x1, UPT ;  /* 0x000000010e00788c */ /* 0x000fe2000bf01270 */
[----:B------:R-:W-:Y:S01]  /*1600*/  SHF.R.S32.HI R5, RZ, 0x1f, R0 ;  /* 0x0000001fff057819 */ /* 0x000fe20000011400 */
[----:B------:R-:W-:Y:S02]  /*1610*/  ULOP3.LUT UR27, UR13, 0x1, URZ, 0xfc, !UPT ;  /* 0x000000010d1b7892 */ /* 0x000fe4000f8efc3f */
[----:B------:R-:W-:Y:S01]  /*1620*/  USEL UR16, UR14, 0x1, UP0 ;  /* 0x000000010e107887 */ /* 0x000fe20008000000 */
[----:B------:R-:W-:Y:S01]  /*1630*/  LEA.HI R5, R5, R2, RZ, 0x3 ;  /* 0x0000000205057211 */ /* 0x000fe200078f18ff */
[----:B------:R-:W-:-:S02]  /*1640*/  UISETP.NE.AND UP0, UPT, UR7, URZ, UPT ;  /* 0x0000003f0700728c */ /* 0x000fc4000bf05270 */
[----:B------:R-:W-:Y:S01]  /*1650*/  USHF.L.U32 UR28, UR14, 0x1, URZ ;  /* 0x000000010e1c7899 */ /* 0x000fe2000800063f */
[----:B------:R-:W-:Y:S01]  /*1660*/  LOP3.LUT R5, R5, 0xfffffff8, RZ, 0xc0, !PT ;  /* 0xfffffff805057812 */ /* 0x000fe200078ec0ff */
[----:B------:R-:W-:Y:S02]  /*1670*/  UIADD3 UR16, -UR16, UR14, URZ ;  /* 0x0000000e10107290 */ /* 0x000fe4000fffe13f */
[----:B------:R-:W-:Y:S02]  /*1680*/  USEL UR30, URZ, 0x1, UP0 ;  /* 0x000000013f1e7887 */ /* 0x000fe40008000000 */
[----:B------:R-:W-:Y:S01]  /*1690*/  IMAD.IADD R2, R2, 0x1, -R5 ;  /* 0x0000000102027824 */ /* 0x000fe200078e0a05 */
[----:B------:R-:W-:Y:S01]  /*16a0*/  SHF.R.S32.HI R5, RZ, 0x5, R3 ;  /* 0x00000005ff057819 */ /* 0x000fe20000011403 */
[----:B----4-:R-:W-:-:S03]  /*16b0*/  ULEA UR12, UR6, UR12, 0x18 ;  /* 0x0000000c060c7291 */ /* 0x010fc6000f8ec03f */
[--C-:B------:R-:W-:Y:S01]  /*16c0*/  SHF.R.S32.HI R3, RZ, 0x1f, R2.reuse ;  /* 0x0000001fff037819 */ /* 0x100fe20000011402 */
[----:B------:R-:W-:Y:S01]  /*16d0*/  USHF.L.U32 UR6, UR7, 0x3, URZ ;  /* 0x0000000307067899 */ /* 0x000fe2000800063f */
[C-C-:B------:R-:W-:Y:S01]  /*16e0*/  IMAD R0, R5.reuse, -0x10, -R2.reuse ;  /* 0xfffffff005007824 */ /* 0x140fe200078e0a02 */
[----:B------:R-:W-:Y:S02]  /*16f0*/  UIADD3 UR29, UR12, 0x40, URZ ;  /* 0x000000400c1d7890 */ /* 0x000fe4000fffe03f */
[----:B------:R-:W-:Y:S01]  /*1700*/  ULOP3.LUT UR6, UR6, 0x8, URZ, 0xc0, !UPT ;  /* 0x0000000806067892 */ /* 0x000fe2000f8ec03f */
[----:B------:R-:W-:Y:S01]  /*1710*/  IMAD.WIDE R2, R5, 0x10, R2 ;  /* 0x0000001005027825 */ /* 0x000fe200078e0202 */
[----:B------:R-:W-:Y:S02]  /*1720*/  ULEA UR17, UR17, UR29, 0x3 ;  /* 0x0000001d11117291 */ /* 0x000fe4000f8e183f */
[----:B------:R-:W-:Y:S02]  /*1730*/  ULOP3.LUT UR31, UR6, 0x8, URZ, 0x3c, !UPT ;  /* 0x00000008061f7892 */ /* 0x000fe4000f8e3c3f */
[----:B------:R-:W-:-:S03]  /*1740*/  ULOP3.LUT UR18, UR6, 0x18, URZ, 0x3c, !UPT ;  /* 0x0000001806127892 */ /* 0x000fc6000f8e3c3f */
[----:B------:R-:W-:Y:S02]  /*1750*/  ULDC UR6, c[0x0][0x284] ;  /* 0x0000a10000067ab9 */ /* 0x000fe40000000800 */
[----:B------:R-:W-:-:S05]  /*1760*/  VIADD R0, R0, UR6 ;  /* 0x0000000600007c36 */ /* 0x000fca0008000000 */
[----:B------:R4:W-:Y:S04]  /*1770*/  STL [R1+0x94], R0 ;  /* 0x0000940001007387 */ /* 0x0009e80000100800 */
[----:B------:R4:W-:Y:S02]  /*1780*/  STL.64 [R1+0x98], R2 ;  /* 0x0000980201007387 */ /* 0x0009e40000100a00 */
.L_x_301:
[----:B----4-:R-:W-:Y:S01]  /*1790*/  IMAD.U32 R0, RZ, RZ, UR30 ;  /* 0x0000001eff007e24 */ /* 0x010fe2000f8e00ff */
[----:B0-2---:R-:W4:Y:S01]  /*17a0*/  LDC R2, c[0x0][0x28c] ;  /* 0x0000a300ff027b82 */ /* 0x005f220000000800 */
[----:B------:R-:W-:Y:S01]  /*17b0*/  UMOV UR6, URZ ;  /* 0x0000003f00067c82 */ /* 0x000fe20008000000 */
[----:B------:R-:W-:Y:S02]  /*17c0*/  UMOV UR19, UR5 ;  /* 0x0000000500137c82 */ /* 0x000fe40008000000 */
[----:B------:R-:W-:-:S04]  /*17d0*/  SHF.L.U32 R0, R0, 0x1f, RZ ;  /* 0x0000001f00007819 */ /* 0x000fc800000006ff */
[----:B------:R-:W5:Y:S01]  /*17e0*/  SYNCS.PHASECHK.TRANS64.TRYWAIT P0, [UR17+-0x8], R0 ;  /* 0xfffff800ff0075a7 */ /* 0x000f620008000151 */
[----:B----4-:R-:W-:Y:S01]  /*17f0*/  ISETP.GE.AND P1, PT, R2, 0x1, PT ;  /* 0x000000010200780c */ /* 0x010fe20003f26270 */
[----:B-----5:R-:W-:-:S12]  /*1800*/  @!P0 BRA `(.L_x_19) ;  /* 0x000000e800308947 */ /* 0x020fd80003800000 */
.L_x_322:
[----:B------:R0:W-:Y:S01]  /*1810*/  STL [R1+0x74], RZ ;  /* 0x000074ff01007387 */ /* 0x0001e20000100800 */
[----:B------:R-:W-:Y:S01]  /*1820*/  UMOV UR7, URZ ;  /* 0x0000003f00077c82 */ /* 0x000fe20008000000 */
[----:B------:R-:W-:Y:S01]  /*1830*/  UMOV UR8, URZ ;  /* 0x0000003f00087c82 */ /* 0x000fe20008000000 */
[----:B----4-:R-:W-:Y:S01]  /*1840*/  IMAD.MOV.U32 R0, RZ, RZ, RZ ;  /* 0x000000ffff007224 */ /* 0x010fe200078e00ff */
[----:B------:R4:W-:Y:S01]  /*1850*/  STL [R1+0x70], RZ ;  /* 0x000070ff01007387 */ /* 0x0009e20000100800 */
[----:B------:R-:W-:Y:S02]  /*1860*/  CS2R R2, SRZ ;  /* 0x0000000000027805 */ /* 0x000fe4000001ff00 */
[----:B---3--:R-:W-:Y:S02]  /*1870*/  CS2R R4, SRZ ;  /* 0x0000000000047805 */ /* 0x008fe4000001ff00 */
[----:B--2---:R-:W-:Y:S01]  /*1880*/  CS2R R6, SRZ ;  /* 0x0000000000067805 */ /* 0x004fe2000001ff00 */
[----:B------:R4:W-:Y:S01]  /*1890*/  STL [R1+0x6c], RZ ;  /* 0x00006cff01007387 */ /* 0x0009e20000100800 */
[----:B------:R-:W-:-:S02]  /*18a0*/  CS2R R8, SRZ ;  /* 0x0000000000087805 */ /* 0x000fc4000001ff00 */
[----:B0-----:R-:W-:Y:S02]  /*18b0*/  CS2R R10, SRZ ;  /* 0x00000000000a7805 */ /* 0x001fe4000001ff00 */
[----:B------:R-:W-:Y:S01]  /*18c0*/  CS2R R12, SRZ ;  /* 0x00000000000c7805 */ /* 0x000fe2000001ff00 */
[----:B------:R4:W-:Y:S01]  /*18d0*/  STL [R1+0x68], RZ ;  /* 0x000068ff01007387 */ /* 0x0009e20000100800 */
[----:B------:R-:W-:Y:S02]  /*18e0*/  CS2R R14, SRZ ;  /* 0x00000000000e7805 */ /* 0x000fe4000001ff00 */
[----:B-1----:R-:W-:Y:S02]  /*18f0*/  CS2R R16, SRZ ;  /* 0x0000000000107805 */ /* 0x002fe4000001ff00 */
[----:B------:R-:W-:Y:S01]  /*1900*/  CS2R R18, SRZ ;  /* 0x0000000000127805 */ /* 0x000fe2000001ff00 */
[----:B------:R4:W-:Y:S01]  /*1910*/  STL [R1+0x64], RZ ;  /* 0x000064ff01007387 */ /* 0x0009e20000100800 */
[----:B------:R-:W-:-:S02]  /*1920*/  CS2R R20, SRZ ;  /* 0x0000000000147805 */ /* 0x000fc4000001ff00 */
[----:B------:R-:W-:Y:S02]  /*1930*/  CS2R R22, SRZ ;  /* 0x0000000000167805 */ /* 0x000fe4000001ff00 */
[----:B------:R-:W-:Y:S01]  /*1940*/  CS2R R152, SRZ ;  /* 0x0000000000987805 */ /* 0x000fe2000001ff00 */
[----:B------:R4:W-:Y:S01]  /*1950*/  STL [R1+0x60], RZ ;  /* 0x000060ff01007387 */ /* 0x0009e20000100800 */
[----:B------:R-:W-:Y:S02]  /*1960*/  CS2R R154, SRZ ;  /* 0x00000000009a7805 */ /* 0x000fe4000001ff00 */
[----:B------:R-:W-:Y:S02]  /*1970*/  CS2R R156, SRZ ;  /* 0x00000000009c7805 */ /* 0x000fe4000001ff00 */
        /* <DEDUP_REMOVED lines=46> */
[----:B------:R-:W-:Y:S01]  /*1c60*/  IMAD.MOV.U32 R226, RZ, RZ, RZ ;  /* 0x000000ffffe27224 */ /* 0x000fe200078e00ff */
[----:B------:R-:W-:Y:S01]  /*1c70*/  CS2R R24, SRZ ;  /* 0x0000000000187805 */ /* 0x000fe2000001ff00 */
[----:B------:R-:W-:Y:S01]  /*1c80*/  IMAD.U32 R227, RZ, RZ, UR4 ;  /* 0x00000004ffe37e24 */ /* 0x000fe2000f8e00ff */
[----:B------:R4:W-:Y:S01]  /*1c90*/  STL [R1+0x2c], RZ ;  /* 0x00002cff01007387 */ /* 0x0009e20000100800 */
[----:B------:R-:W-:Y:S02]  /*1ca0*/  CS2R R26, SRZ ;  /* 0x00000000001a7805 */ /* 0x000fe4000001ff00 */
[----:B------:R-:W-:-:S02]  /*1cb0*/  CS2R R28, SRZ ;  /* 0x00000000001c7805 */ /* 0x000fc4000001ff00 */
[----:B------:R-:W-:Y:S01]  /*1cc0*/  CS2R R30, SRZ ;  /* 0x00000000001e7805 */ /* 0x000fe2000001ff00 */
[----:B------:R4:W-:Y:S01]  /*1cd0*/  STL [R1+0x28], RZ ;  /* 0x000028ff01007387 */ /* 0x0009e20000100800 */
[----:B------:R-:W-:Y:S02]  /*1ce0*/  CS2R R32, SRZ ;  /* 0x0000000000207805 */ /* 0x000fe4000001ff00 */
[----:B------:R-:W-:Y:S02]  /*1cf0*/  CS2R R34, SRZ ;  /* 0x0000000000227805 */ /* 0x000fe4000001ff00 */
[----:B------:R-:W-:Y:S01]  /*1d00*/  CS2R R36, SRZ ;  /* 0x0000000000247805 */ /* 0x000fe2000001ff00 */
        /* <DEDUP_REMOVED lines=36> */
[----:B------:R4:W-:Y:S01]  /*1f50*/  STL [R1], RZ ;  /* 0x000000ff01007387 */ /* 0x0009e20000100800 */
[----:B------:R-:W-:Y:S02]  /*1f60*/  CS2R R92, SRZ ;  /* 0x00000000005c7805 */ /* 0x000fe4000001ff00 */
[----:B------:R-:W-:Y:S02]  /*1f70*/  CS2R R94, SRZ ;  /* 0x00000000005e7805 */ /* 0x000fe4000001ff00 */
[----:B------:R-:W-:Y:S02]  /*1f80*/  CS2R R96, SRZ ;  /* 0x0000000000607805 */ /* 0x000fe4000001ff00 */
[----:B------:R-:W-:Y:S02]  /*1f90*/  CS2R R98, SRZ ;  /* 0x0000000000627805 */ /* 0x000fe4000001ff00 */
[----:B------:R-:W-:-:S02]  /*1fa0*/  CS2R R100, SRZ ;  /* 0x0000000000647805 */ /* 0x000fc4000001ff00 */
[----:B------:R-:W-:Y:S02]  /*1fb0*/  CS2R R102, SRZ ;  /* 0x0000000000667805 */ /* 0x000fe4000001ff00 */
        /* <DEDUP_REMOVED lines=23> */
[----:B------:R-:W-:Y:S01]  /*2130*/  CS2R R150, SRZ ;  /* 0x0000000000967805 */ /* 0x000fe2000001ff00 */
[----:B----4-:R-:W-:Y:S06]  /*2140*/  @!P1 BRA `(.L_x_20) ;  /* 0x0000001000609947 */ /* 0x010fec0003800000 */
[----:B------:R-:W-:-:S06]  /*2150*/  UISETP.NE.AND UP0, UPT, UR27, 0x3, UPT ;  /* 0x000000031b00788c */ /* 0x000fcc000bf05270 */
[----:B------:R-:W-:-:S13]  /*2160*/  PLOP3.LUT P1, PT, PT, PT, UP0, 0x80, 0x0 ;  /* 0x000000000000781c */ /* 0x000fda0003f2f008 */
[----:B------:R-:W-:Y:S05]  /*2170*/  @!P1 BRA `(.L_x_21) ;  /* 0x0000000000049947 */ /* 0x000fea0003800000 */
[----:B------:R-:W-:Y:S01]  /*2180*/  BPT.TRAP 0x1 ;  /* 0x000000040000795c */ /* 0x000fe20000300000 */
.L_x_21:
[----:B------:R-:W-:Y:S01]  /*2190*/  ULEA UR6, UR5, UR12, 0x3 ;  /* 0x0000000c05067291 */ /* 0x000fe2000f8e183f */
[----:B------:R-:W-:-:S05]  /*21a0*/  IMAD.U32 R0, RZ, RZ, UR4 ;  /* 0x00000004ff007e24 */ /* 0x000fca000f8e00ff */
[----:B------:R-:W-:-:S04]  /*21b0*/  SHF.L.U32 R0, R0, 0x1f, RZ ;  /* 0x0000001f00007819 */ /* 0x000fc800000006ff */
[----:B------:R0:W1:Y:S01]  /*21c0*/  SYNCS.PHASECHK.TRANS64.TRYWAIT P0, [UR6], R0 ;  /* 0x00000000ff0075a7 */ /* 0x0000620008000146 */
[----:B------:R-:W-:Y:S05]  /*21d0*/  @!P1 BRA `(.L_x_22) ;  /* 0x0000000000049947 */ /* 0x000fea0003800000 */
[----:B------:R-:W-:Y:S01]  /*21e0*/  BPT.TRAP 0x1 ;  /* 0x000000040000795c */ /* 0x000fe20000300000 */
.L_x_22:
[----:B-1----:R-:W-:Y:S05]  /*21f0*/  @P0 BRA `(.L_x_23) ;  /* 0x0000000000080947 */ /* 0x002fea0003800000 */
[----:B------:R-:W1:Y:S02]  /*2200*/  SYNCS.PHASECHK.TRANS64.TRYWAIT P0, [UR6], R0 ;  /* 0x00000000ff0075a7 */ /* 0x000e640008000146 */
[----:B-1----:R-:W-:Y:S05]  /*2210*/  @!P0 BRA `(.L_x_24) ;  /* 0x000000dc00c48947 */ /* 0x002fea0003800000 */
.L_x_23:
[----:B------:R2:W-:Y:S01]  /*2220*/  STL [R1+0x74], RZ ;  /* 0x000074ff01007387 */ /* 0x0005e20000100800 */
[----:B------:R-:W-:Y:S01]  /*2230*/  UIADD3 UR7, UR12, 0x1900, URZ ;  /* 0x000019000c077890 */ /* 0x000fe2000fffe03f */
[----:B------:R-:W-:Y:S01]  /*2240*/  WARPGROUP.ARRIVE ;  /* 0x00000000000079c5 */ /* 0x000fe20000000000 */
[----:B------:R-:W-:Y:S01]  /*2250*/  UIADD3 UR6, UR12, 0x100, URZ ;  /* 0x000001000c067890 */ /* 0x000fe2000fffe03f */
[----:B------:R2:W-:Y:S01]  /*2260*/  STL [R1+0x70], RZ ;  /* 0x000070ff01007387 */ /* 0x0005e20000100800 */
[----:B------:R-:W-:Y:S01]  /*2270*/  USHF.R.U32.HI UR7, URZ, 0x4, UR7 ;  /* 0x000000043f077899 */ /* 0x000fe20008011607 */
[----:B01----:R-:W-:Y:S01]  /*2280*/  IMAD.MOV.U32 R0, RZ, RZ, RZ ;  /* 0x000000ffff007224 */ /* 0x003fe200078e00ff */
[----:B------:R-:W-:Y:S01]  /*2290*/  USHF.R.U32.HI UR6, URZ, 0x4, UR6 ;  /* 0x000000043f067899 */ /* 0x000fe20008011606 */
[----:B------:R2:W-:Y:S01]  /*22a0*/  STL [R1+0x6c], RZ ;  /* 0x00006cff01007387 */ /* 0x0005e20000100800 */
[----:B------:R-:W-:Y:S01]  /*22b0*/  ULOP3.LUT UR7, UR7, 0x3fff, URZ, 0xc0, !UPT ;  /* 0x00003fff07077892 */ /* 0x000fe2000f8ec03f */
[----:B------:R-:W-:Y:S01]  /*22c0*/  CS2R R2, SRZ ;  /* 0x0000000000027805 */ /* 0x000fe2000001ff00 */
[----:B------:R-:W-:Y:S01]  /*22d0*/  ULOP3.LUT UR6, UR6, 0x3fff, URZ, 0xc0, !UPT ;  /* 0x00003fff06067892 */ /* 0x000fe2000f8ec03f */
[----:B------:R2:W-:Y:S01]  /*22e0*/  STL [R1+0x68], RZ ;  /* 0x000068ff01007387 */ /* 0x0005e20000100800 */
[----:B------:R-:W-:Y:S01]  /*22f0*/  ULOP3.LUT UR7, UR7, 0x10000, URZ, 0xfc, !UPT ;  /* 0x0001000007077892 */ /* 0x000fe2000f8efc3f */
[----:B------:R-:W-:Y:S01]  /*2300*/  CS2R R4, SRZ ;  /* 0x0000000000047805 */ /* 0x000fe2000001ff00 */
[----:B------:R-:W-:Y:S01]  /*2310*/  ULOP3.LUT UR6, UR6, 0x10000, URZ, 0xfc, !UPT ;  /* 0x0001000006067892 */ /* 0x000fe2000f8efc3f */
[----:B------:R2:W-:Y:S01]  /*2320*/  STL [R1+0x64], RZ ;  /* 0x000064ff01007387 */ /* 0x0005e20000100800 */
[----:B------:R-:W-:Y:S01]  /*2330*/  ULEA UR10, UR5, UR7, 0x9 ;  /* 0x00000007050a7291 */ /* 0x000fe2000f8e483f */
[----:B------:R-:W-:Y:S01]  /*2340*/  CS2R R6, SRZ ;  /* 0x0000000000067805 */ /* 0x000fe2000001ff00 */
[----:B------:R-:W-:Y:S01]  /*2350*/  ULEA UR8, UR5, UR6, 0x7 ;  /* 0x0000000605087291 */ /* 0x000fe2000f8e383f */
[----:B------:R2:W-:Y:S01]  /*2360*/  STL [R1+0x60], RZ ;  /* 0x000060ff01007387 */ /* 0x0005e20000100800 */
[----:B------:R-:W-:Y:S01]  /*2370*/  ULDC UR7, c[0x0][0x50c] ;  /* 0x0001430000077ab9 */ /* 0x000fe20000000800 */
[----:B------:R-:W-:Y:S01]  /*2380*/  UMOV UR9, 0xc0000010 ;  /* 0xc000001000097882 */ /* 0x000fe20000000000 */
[----:B------:R-:W-:Y:S01]  /*2390*/  UISETP.NE.AND UP0, UPT, UR7, 0x1, UPT ;  /* 0x000000010700788c */ /* 0x000fe2000bf05270 */
[----:B------:R2:W-:Y:S01]  /*23a0*/  STL [R1+0x5c], RZ ;  /* 0x00005cff01007387 */ /* 0x0005e20000100800 */
[----:B------:R-:W-:Y:S01]  /*23b0*/  UMOV UR11, 0xc0000010 ;  /* 0xc0000010000b7882 */ /* 0x000fe20000000000 */
[----:B------:R-:W-:Y:S01]  /*23c0*/  UMOV UR6, 0x1 ;  /* 0x0000000100067882 */ /* 0x000fe20000000000 */
[----:B------:R-:W-:Y:S01]  /*23d0*/  USEL UR7, URZ, 0x1, UP0 ;  /* 0x000000013f077887 */ /* 0x000fe20008000000 */
[----:B------:R2:W-:Y:S01]  /*23e0*/  STL [R1+0x58], RZ ;  /* 0x000058ff01007387 */ /* 0x0005e20000100800 */
[----:B------:R-:W-:Y:S01]  /*23f0*/  QGMMA.64x256x32.F32.E5M2.E5M2 R24, gdesc[UR8], RZ, !UPT, gsb0 ;  /* 0x03e00000081879f3 */ /* 0x000fe2000c0038ff */
[----:B------:R-:W-:-:S02]  /*2400*/  CS2R R8, SRZ ;  /* 0x0000000000087805 */ /* 0x000fc4000001ff00 */
[----:B------:R-:W-:Y:S01]  /*2410*/  CS2R R10, SRZ ;  /* 0x00000000000a7805 */ /* 0x000fe2000001ff00 */
[----:B------:R2:W-:Y:S01]  /*2420*/  STL [R1+0x54], RZ ;  /* 0x000054ff01007387 */ /* 0x0005e20000100800 */
[----:B------:R-:W-:Y:S02]  /*2430*/  ISETP.NE.AND P0, PT, RZ, UR7, PT ;  /* 0x00000007ff007c0c */ /* 0x000fe4000bf05270 */
        /* <DEDUP_REMOVED lines=56> */
[----:B------:R-:W-:Y:S01]  /*27c0*/  CS2R R224, SRZ ;  /* 0x0000000000e07805 */ /* 0x000fe2000001ff00 */
[----:B------:R-:W-:Y:S01]  /*27d0*/  IMAD.MOV.U32 R226, RZ, RZ, RZ ;  /* 0x000000ffffe27224 */ /* 0x000fe200078e00ff */
[----:B------:R2:W-:Y:S04]  /*27e0*/  STL [R1+0x18], RZ ;  /* 0x000018ff01007387 */ /* 0x0005e80000100800 */
[----:B------:R2:W-:Y:S04]  /*27f0*/  STL [R1+0x14], RZ ;  /* 0x000014ff01007387 */ /* 0x0005e80000100800 */
[----:B------:R2:W-:Y:S04]  /*2800*/  STL [R1+0x10], RZ ;  /* 0x000010ff01007387 */ /* 0x0005e80000100800 */
[----:B------:R2:W-:Y:S04]  /*2810*/  STL [R1+0xc], RZ ;  /* 0x00000cff01007387 */ /* 0x0005e80000100800 */
[----:B------:R2:W-:Y:S04]  /*2820*/  STL [R1+0x8], RZ ;  /* 0x000008ff01007387 */ /* 0x0005e80000100800 */
[----:B------:R2:W-:Y:S04]  /*2830*/  STL [R1+0x4], RZ ;  /* 0x000004ff01007387 */ /* 0x0005e80000100800 */
[----:B------:R2:W-:Y:S01]  /*2840*/  STL [R1], RZ ;  /* 0x000000ff01007387 */ /* 0x0005e20000100800 */
[----:B------:R-:W-:Y:S05]  /*2850*/  @!P0 BRA `(.L_x_25) ;  /* 0x0000000800808947 */ /* 0x000fea0003800000 */
[----:B------:R-:W-:Y:S02]  /*2860*/  WARPGROUP.DEPBAR.LE gsb0, 0x0 ;  /* 0x00008000000079c5 */ /* 0x000fe40000010000 */
[----:B------:R-:W-:-:S01]  /*2870*/  FADD R227, RZ, R122 ;  /* 0x0000007affe37221 */ /* 0x000fc20000000000 */
[----:B------:R-:W-:Y:S01]  /*2880*/  FADD R226, RZ, R24 ;  /* 0x00000018ffe27221 */ /* 0x000fe20000000000 */
[----:B------:R-:W-:-:S01]  /*2890*/  FADD R225, RZ, R25 ;  /* 0x00000019ffe17221 */ /* 0x000fc20000000000 */
[----:B------:R-:W-:Y:S01]  /*28a0*/  FADD R224, RZ, R26 ;  /* 0x0000001affe07221 */ /* 0x000fe20000000000 */
[----:B------:R-:W-:-:S01]  /*28b0*/  FADD R223, RZ, R27 ;  /* 0x0000001bffdf7221 */ /* 0x000fc20000000000 */
[----:B------:R0:W-:Y:S01]  /*28c0*/  STL [R1], R227 ;  /* 0x000000e301007387 */ /* 0x0001e20000100800 */
[----:B------:R-:W-:-:S01]  /*28d0*/  FADD R222, RZ, R28 ;  /* 0x0000001cffde7221 */ /* 0x000fc20000000000 */
[----:B------:R-:W-:Y:S01]  /*28e0*/  FADD R221, RZ, R29 ;  /* 0x0000001dffdd7221 */ /* 0x000fe20000000000 */
[----:B------:R-:W-:-:S01]  /*28f0*/  FADD R220, RZ, R30 ;  /* 0x0000001effdc7221 */ /* 0x000fc20000000000 */
[----:B------:R-:W-:Y:S01]  /*2900*/  FADD R219, RZ, R31 ;  /* 0x0000001fffdb7221 */ /* 0x000fe20000000000 */
[----:B------:R-:W-:-:S01]  /*2910*/  FADD R218, RZ, R32 ;  /* 0x00000020ffda7221 */ /* 0x000fc20000000000 */
[----:B------:R-:W-:Y:S01]  /*2920*/  FADD R217, RZ, R33 ;  /* 0x00000021ffd97221 */ /* 0x000fe20000000000 */
[----:B------:R-:W-:-:S01]  /*2930*/  FADD R216, RZ, R34 ;  /* 0x00000022ffd87221 */ /* 0x000fc20000000000 */
[----:B------:R-:W-:Y:S01]  /*2940*/  FADD R215, RZ, R35 ;  /* 0x00000023ffd77221 */ /* 0x000fe20000000000 */
[----:B------:R-:W-:-:S01]  /*2950*/  FADD R214, RZ, R36 ;  /* 0x00000024ffd67221 */ /* 0x000fc20000000000 */
[----:B0-----:R-:W-:Y:S01]  /*2960*/  FADD R227, RZ, R123 ;  /* 0x0000007bffe37221 */ /* 0x001fe20000000000 */
[----:B------:R-:W-:-:S01]  /*2970*/  FADD R213, RZ, R37 ;  /* 0x00000025ffd57221 */ /* 0x000fc20000000000 */
[----:B------:R-:W-:Y:S01]  /*2980*/  FADD R212, RZ, R38 ;  /* 0x00000026ffd47221 */ /* 0x000fe20000000000 */
[----:B------:R-:W-:-:S01]  /*2990*/  FADD R211, RZ, R39 ;  /* 0x00000027ffd37221 */ /* 0x000fc20000000000 */
[----:B------:R-:W-:Y:S01]  /*29a0*/  FADD R210, RZ, R40 ;  /* 0x00000028ffd27221 */ /* 0x000fe20000000000 */
[----:B------:R0:W-:Y:S01]  /*29b0*/  STL [R1+0x4], R227 ;  /* 0x000004e301007387 */ /* 0x0001e20000100800 */
        /* <DEDUP_REMOVED lines=93> */
[----:B------:R-:W-:Y:S01]  /*2f90*/  UMOV UR6, URZ ;  /* 0x0000003f00067c82 */ /* 0x000fe20008000000 */
[----:B0-----:R-:W-:-:S05]  /*2fa0*/  FADD R227, RZ, R130 ;  /* 0x00000082ffe37221 */ /* 0x001fca0000000000 */
[----:B------:R0:W-:Y:S02]  /*2fb0*/  STL [R1+0x20], R227 ;  /* 0x000020e301007387 */ /* 0x0001e40000100800 */
        /* <DEDUP_REMOVED lines=42> */
.L_x_25:
[----:B------:R-:W-:-:S04]  /*3260*/  UIADD3 UR19, UR5, 0x1, URZ ;  /* 0x0000000105137890 */ /* 0x000fc8000fffe03f */
[----:B------:R-:W-:-:S04]  /*3270*/  UISETP.NE.AND UP0, UPT, UR19, 0x3, UPT ;  /* 0x000000031300788c */ /* 0x000fc8000bf05270 */
[----:B------:R-:W-:Y:S02]  /*3280*/  USEL UR8, URZ, 0x1, UP0 ;  /* 0x000000013f087887 */ /* 0x000fe40008000000 */
[----:B------:R-:W-:Y:S02]  /*3290*/  USEL UR19, UR19, URZ, UP0 ;  /* 0x0000003f13137287 */ /* 0x000fe40008000000 */
[----:B------:R-:W-:-:S06]  /*32a0*/  ULOP3.LUT UR8, UR4, UR8, URZ, 0x3c, !UPT ;  /* 0x0000000804087292 */ /* 0x000fcc000f8e3c3f */
[----:B0-----:R-:W-:Y:S01]  /*32b0*/  IMAD.U32 R227, RZ, RZ, UR8 ;  /* 0x00000008ffe37e24 */ /* 0x001fe2000f8e00ff */
[----:B------:R-:W-:-:S06]  /*32c0*/  UMOV UR8, 0x1 ;  /* 0x0000000100087882 */ /* 0x000fcc0000000000 */
.L_x_20:
[----:B------:R-:W-:-:S06]  /*32d0*/  UISETP.GE.AND UP0, UPT, UR16, 0x1, UPT ;  /* 0x000000011000788c */ /* 0x000fcc000bf06270 */
[----:B------:R-:W-:-:S13]  /*32e0*/  PLOP3.LUT P0, PT, PT, PT, UP0, 0x80, 0x0 ;  /* 0x000000000000781c */ /* 0x000fda0003f0f008 */
[----:B------:R-:W-:Y:S05]  /*32f0*/  @!P0 BRA `(.L_x_26) ;  /* 0x0000001000908947 */ /* 0x000fea0003800000 */
[----:B------:R-:W-:Y:S01]  /*3300*/  IMAD.U32 R228, RZ, RZ, UR16 ;  /* 0x00000010ffe47e24 */ /* 0x000fe2000f8e00ff */
[----:B------:R-:W-:Y:S01]  /*3310*/  UMOV UR24, UR5 ;  /* 0x0000000500187c82 */ /* 0x000fe20008000000 */
[----:B------:R-:W-:-:S05]  /*3320*/  ULDC UR32, c[0x0][0x50c] ;  /* 0x0001430000207ab9 */ /* 0x000fca0000000800 */
.L_x_34:
[----:B------:R-:W-:-:S06]  /*3330*/  UISETP.NE.AND UP0, UPT, UR27, 0x3, UPT ;  /* 0x000000031b00788c */ /* 0x000fcc000bf05270 */
[----:B------:R-:W-:-:S13]  /*3340*/  PLOP3.LUT P1, PT, PT, PT, UP0, 0x80, 0x0 ;  /* 0x000000000000781c */ /* 0x000fda0003f2f008 */
[----:B-1---5:R-:W-:Y:S05]  /*3350*/  @!P1 BRA `(.L_x_27) ;  /* 0x0000000000049947 */ /* 0x022fea0003800000 */
[----:B------:R-:W-:Y:S01]  /*3360*/  BPT.TRAP 0x1 ;  /* 0x000000040000795c */ /* 0x000fe20000300000 */
.L_x_27:
[----:B------:R-:W-:Y:S01]  /*3370*/  ULEA UR9, UR19, UR12, 0x3 ;  /* 0x0000000c13097291 */ /* 0x000fe2000f8e183f */
[----:B------:R-:W-:-:S08]  /*3380*/  SHF.L.U32 R229, R227, 0x1f, RZ ;  /* 0x0000001fe3e57819 */ /* 0x000fd000000006ff */
[----:B------:R0:W1:Y:S01]  /*3390*/  SYNCS.PHASECHK.TRANS64.TRYWAIT P0, [UR9], R229 ;  /* 0x000000e5ff0075a7 */ /* 0x0000620008000149 */
[----:B------:R-:W-:Y:S05]  /*33a0*/  @!P1 BRA `(.L_x_28) ;  /* 0x0000000000049947 */ /* 0x000fea0003800000 */
[----:B------:R-:W-:Y:S01]  /*33b0*/  BPT.TRAP 0x1 ;  /* 0x000000040000795c */ /* 0x000fe20000300000 */
.L_x_28:
[----:B-1----:R-:W-:Y:S05]  /*33c0*/  @P0 BRA `(.L_x_29) ;  /* 0x0000000000080947 */ /* 0x002fea0003800000 */
[----:B------:R-:W1:Y:S02]  /*33d0*/  SYNCS.PHASECHK.TRANS64.TRYWAIT P0, [UR9], R229 ;  /* 0x000000e5ff0075a7 */ /* 0x000e640008000149 */
[----:B-1----:R-:W-:Y:S05]  /*33e0*/  @!P0 BRA `(.L_x_30) ;  /* 0x000000cc00688947 */ /* 0x002fea0003800000 */
.L_x_29:
[----:B------:R-:W-:Y:S01]  /*33f0*/  UIADD3 UR9, UR12, 0x100, URZ ;  /* 0x000001000c097890 */ /* 0x000fe2000fffe03f */
[----:B------:R-:W-:Y:S01]  /*3400*/  WARPGROUP.ARRIVE ;  /* 0x00000000000079c5 */ /* 0x000fe20000000000 */
[----:B------:R-:W-:Y:S02]  /*3410*/  UIADD3 UR10, UR12, 0x1900, URZ ;  /* 0x000019000c0a7890 */ /* 0x000fe4000fffe03f */
[----:B------:R-:W-:Y:S02]  /*3420*/  UISETP.NE.AND UP0, UPT, UR7, URZ, UPT ;  /* 0x0000003f0700728c */ /* 0x000fe4000bf05270 */
[----:B------:R-:W-:Y:S02]  /*3430*/  USHF.R.U32.HI UR9, URZ, 0x4, UR9 ;  /* 0x000000043f097899 */ /* 0x000fe40008011609 */
[----:B------:R-:W-:Y:S02]  /*3440*/  USHF.R.U32.HI UR10, URZ, 0x4, UR10 ;  /* 0x000000043f0a7899 */ /* 0x000fe4000801160a */
[----:B------:R-:W-:-:S02]  /*3450*/  USEL UR8, UR8, URZ, !UP0 ;  /* 0x0000003f08087287 */ /* 0x000fc4000c000000 */
[----:B------:R-:W-:Y:S02]  /*3460*/  ULOP3.LUT UR9, UR9, 0x3fff, URZ, 0xc0, !UPT ;  /* 0x00003fff09097892 */ /* 0x000fe4000f8ec03f */
[----:B------:R-:W-:Y:S02]  /*3470*/  ULOP3.LUT UR10, UR10, 0x3fff, URZ, 0xc0, !UPT ;  /* 0x00003fff0a0a7892 */ /* 0x000fe4000f8ec03f */
[----:B------:R-:W-:Y:S02]  /*3480*/  UISETP.NE.U32.AND UP0, UPT, UR8, URZ, UPT ;  /* 0x0000003f0800728c */ /* 0x000fe4000bf05070 */
[----:B------:R-:W-:Y:S02]  /*3490*/  ULOP3.LUT UR8, UR9, 0x10000, URZ, 0xfc, !UPT ;  /* 0x0001000009087892 */ /* 0x000fe4000f8efc3f */
[----:B------:R-:W-:Y:S02]  /*34a0*/  ULOP3.LUT UR10, UR10, 0x10000, URZ, 0xfc, !UPT ;  /* 0x000100000a0a7892 */ /* 0x000fe4000f8efc3f */
[----:B------:R-:W-:-:S02]  /*34b0*/  ULEA UR8, UR19, UR8, 0x7 ;  /* 0x0000000813087291 */ /* 0x000fc4000f8e383f */
[----:B------:R-:W-:Y:S01]  /*34c0*/  ULEA UR10, UR19, UR10, 0x9 ;  /* 0x0000000a130a7291 */ /* 0x000fe2000f8e483f */
[----:B------:R-:W-:Y:S01]  /*34d0*/  UMOV UR9, 0xc0000010 ;  /* 0xc000001000097882 */ /* 0x000fe20000000000 */
[----:B------:R-:W-:Y:S01]  /*34e0*/  UMOV UR11, 0xc0000010 ;  /* 0xc0000010000b7882 */ /* 0x000fe20000000000 */
[----:B------:R-:W-:-:S06]  /*34f0*/  UIADD3 UR6, UR6, 0x1, URZ ;  /* 0x0000000106067890 */ /* 0x000fcc000fffe03f */
[----:B------:R-:W-:Y:S01]  /*3500*/  QGMMA.64x256x32.F32.E5M2.E5M2 R24, gdesc[UR8], R24, UP0, gsb0 ;  /* 0x03e00000081879f3 */ /* 0x000fe2000b803818 */
[----:B------:R-:W-:-:S04]  /*3510*/  UISETP.NE.AND UP0, UPT, UR6, UR32, UPT ;  /* 0x000000200600728c */ /* 0x000fc8000bf05270 */
[----:B------:R-:W-:-:S06]  /*3520*/  USEL UR7, URZ, 0x1, UP0 ;  /* 0x000000013f077887 */ /* 0x000fcc0008000000 */
[----:B------:R-:W-:Y:S01]  /*3530*/  ISETP.NE.AND P0, PT, RZ, UR7, PT ;  /* 0x00000007ff007c0c */ /* 0x000fe2000bf05270 */
[----:B------:R-:W-:-:S12]  /*3540*/  WARPGROUP.DEPBAR.LE gsb0, 0x1 ;  /* 0x00008000000079c5 */ /* 0x000fd80000010100 */
[----:B------:R-:W-:Y:S05]  /*3550*/  @!P0 BRA `(.L_x_31) ;  /* 0x0000000c00808947 */ /* 0x000fea0003800000 */
[----:B------:R-:W-:Y:S02]  /*3560*/  WARPGROUP.DEPBAR.LE gsb0, 0x0 ;  /* 0x00008000000079c5 */ /* 0x000fe40000010000 */
[----:B------:R-:W-:-:S01]  /*3570*/  FADD R226, R24, R226 ;  /* 0x000000e218e27221 */ /* 0x000fc20000000000 */
[----:B------:R-:W-:Y:S01]  /*3580*/  FADD R225, R25, R225 ;  /* 0x000000e119e17221 */ /* 0x000fe20000000000 */
[----:B------:R1:W-:Y:S01]  /*3590*/  STL [R1+0xa4], R227 ;  /* 0x0000a4e301007387 */ /* 0x0003e20000100800 */
[----:B------:R-:W-:-:S01]  /*35a0*/  FADD R224, R26, R224 ;  /* 0x000000e01ae07221 */ /* 0x000fc20000000000 */
[----:B------:R-:W-:Y:S01]  /*35b0*/  FADD R223, R27, R223 ;  /* 0x000000df1bdf7221 */ /* 0x000fe20000000000 */
[----:B------:R-:W-:-:S01]  /*35c0*/  FADD R222, R28, R222 ;  /* 0x000000de1cde7221 */ /* 0x000fc20000000000 */
[----:B------:R-:W-:Y:S01]  /*35d0*/  FADD R221, R29, R221 ;  /* 0x000000dd1ddd7221 */ /* 0x000fe20000000000 */
[----:B-1----:R-:W3:Y:S04]  /*35e0*/  LDL.LU R227, [R1+0x30] ;  /* 0x0000300001e37983 */ /* 0x002ee80000300800 */
[----:B------:R1:W-:Y:S01]  /*35f0*/  STL [R1+0xa8], R226 ;  /* 0x0000a8e201007387 */ /* 0x0003e20000100800 */
[----:B------:R-:W-:-:S01]  /*3600*/  FADD R220, R30, R220 ;  /* 0x000000dc1edc7221 */ /* 0x000fc20000000000 */
[----:B------:R-:W-:-:S02]  /*3610*/  FADD R219, R31, R219 ;  /* 0x000000db1fdb7221 */ /* 0x000fc40000000000 */
[----:B-1----:R-:W4:Y:S04]  /*3620*/  LDL.LU R226, [R1+0x2c] ;  /* 0x00002c0001e27983 */ /* 0x002f280000300800 */
[----:B------:R1:W-:Y:S01]  /*3630*/  STL [R1+0xac], R225 ;  /* 0x0000ace101007387 */ /* 0x0003e20000100800 */
[----:B------:R-:W-:-:S03]  /*3640*/  FADD R218, R32, R218 ;  /* 0x000000da20da7221 */ /* 0x000fc60000000000 */
[----:B-1----:R-:W2:Y:S04]  /*3650*/  LDL.LU R225, [R1+0x28] ;  /* 0x0000280001e17983 */ /* 0x002ea80000300800 */
        /* <DEDUP_REMOVED lines=9> */
[----:B------:R1:W-:Y:S04]  /*36f0*/  STL [R1+0xbc], R221 ;  /* 0x0000bcdd01007387 */ /* 0x0003e80000100800 */
        /* <DEDUP_REMOVED lines=12> */
[----:B-1----:R-:W2:Y:S01]  /*37c0*/  LDL.LU R215, [R1] ;  /* 0x0000000001d77983 */ /* 0x002ea20000300800 */
[----:B------:R-:W-:-:S01]  /*37d0*/  FADD R214, R36, R214 ;  /* 0x000000d624d67221 */ /* 0x000fc20000000000 */
[----:B------:R-:W-:Y:S01]  /*37e0*/  FADD R213, R37, R213 ;  /* 0x000000d525d57221 */ /* 0x000fe20000000000 */
[----:B------:R-:W-:-:S01]  /*37f0*/  FADD R212, R38, R212 ;  /* 0x000000d426d47221 */ /* 0x000fc20000000000 */
[----:B------:R-:W-:Y:S01]  /*3800*/  FADD R211, R39, R211 ;  /* 0x000000d327d37221 */ /* 0x000fe20000000000 */
[----:B------:R-:W-:-:S01]  /*3810*/  FADD R210, R40, R210 ;  /* 0x000000d228d27221 */ /* 0x000fc20000000000 */
[----:B------:R-:W-:Y:S01]  /*3820*/  STL [R1+0xd8], R214 ;  /* 0x0000d8d601007387 */ /* 0x000fe20000100800 */
        /* <DEDUP_REMOVED lines=11> */
[----:B------:R1:W-:Y:S01]  /*38e0*/  STL [R1+0xe4], R211 ;  /* 0x0000e4d301007387 */ /* 0x0003e20000100800 */
[----:B------:R-:W-:-:S01]  /*38f0*/  FADD R200, R50, R200 ;  /* 0x000000c832c87221 */ /* 0x000fc20000000000 */
[----:B------:R-:W-:Y:S01]  /*3900*/  FADD R199, R51, R199 ;  /* 0x000000c733c77221 */ /* 0x000fe20000000000 */
        /* <DEDUP_REMOVED lines=69> */
[----:B-----5:R-:W-:Y:S01]  /*3d60*/  FADD R0, R121, R0 ;  /* 0x0000000079007221 */ /* 0x020fe20000000000 */
[----:B---3--:R-:W-:-:S01]  /*3d70*/  FADD R227, R134, R227 ;  /* 0x000000e386e37221 */ /* 0x008fc20000000000 */
[----:B----4-:R-:W-:Y:S01]  /*3d80*/  FADD R226, R133, R226 ;  /* 0x000000e285e27221 */ /* 0x010fe20000000000 */
[----:B--2---:R-:W-:-:S01]  /*3d90*/  FADD R225, R132, R225 ;  /* 0x000000e184e17221 */ /* 0x004fc20000000000 */
        /* <DEDUP_REMOVED lines=9> */
[----:B------:R-:W-:-:S05]  /*3e30*/  FADD R215, R122, R215 ;  /* 0x000000d77ad77221 */ /* 0x000fca0000000000 */
[----:B------:R2:W-:Y:S04]  /*3e40*/  STL [R1], R215 ;  /* 0x000000d701007387 */ /* 0x0005e80000100800 */
[----:B------:R3:W-:Y:S04]  /*3e50*/  STL [R1+0x4], R216 ;  /* 0x000004d801007387 */ /* 0x0007e80000100800 */
        /* <DEDUP_REMOVED lines=8> */
[----:B-1----:R-:W4:Y:S04]  /*3ee0*/  LDL.LU R211, [R1+0x34] ;  /* 0x0000340001d37983 */ /* 0x002f280000300800 */
[----:B------:R1:W-:Y:S04]  /*3ef0*/  STL [R1+0x28], R225 ;  /* 0x000028e101007387 */ /* 0x0003e80000100800 */
[----:B------:R-:W4:Y:S04]  /*3f00*/  LDL.LU R212, [R1+0x38] ;  /* 0x0000380001d47983 */ /* 0x000f280000300800 */
[----:B------:R1:W-:Y:S04]  /*3f10*/  STL [R1+0x2c], R226 ;  /* 0x00002ce201007387 */ /* 0x0003e80000100800 */
[----:B------:R-:W4:Y:S04]  /*3f20*/  LDL.LU R213, [R1+0x3c] ;  /* 0x00003c0001d57983 */ /* 0x000f280000300800 */
[----:B------:R1:W-:Y:S04]  /*3f30*/  STL [R1+0x30], R227 ;  /* 0x000030e301007387 */ /* 0x0003e80000100800 */
[----:B------:R-:W4:Y:S04]  /*3f40*/  LDL.LU R214, [R1+0x40] ;  /* 0x0000400001d67983 */ /* 0x000f280000300800 */
[----:B--2---:R-:W2:Y:S04]  /*3f50*/  LDL.LU R215, [R1+0x44] ;  /* 0x0000440001d77983 */ /* 0x004ea80000300800 */
[----:B---3--:R-:W3:Y:S04]  /*3f60*/  LDL.LU R216, [R1+0x48] ;  /* 0x0000480001d87983 */ /* 0x008ee80000300800 */
[----:B----4-:R-:W4:Y:S04]  /*3f70*/  LDL.LU R217, [R1+0x4c] ;  /* 0x00004c0001d97983 */ /* 0x010f280000300800 */
[----:B0-----:R-:W4:Y:S04]  /*3f80*/  LDL.LU R218, [R1+0x50] ;  /* 0x0000500001da7983 */ /* 0x001f280000300800 */
[----:B------:R-:W4:Y:S04]  /*3f90*/  LDL.LU R219, [R1+0x54] ;  /* 0x0000540001db7983 */ /* 0x000f280000300800 */
[----:B------:R-:W4:Y:S04]  /*3fa0*/  LDL.LU R220, [R1+0x58] ;  /* 0x0000580001dc7983 */ /* 0x000f280000300800 */
[----:B------:R-:W4:Y:S04]  /*3fb0*/  LDL.LU R221, [R1+0x5c] ;  /* 0x00005c0001dd7983 */ /* 0x000f280000300800 */
[----:B------:R-:W4:Y:S04]  /*3fc0*/  LDL.LU R222, [R1+0x60] ;  /* 0x0000600001de7983 */ /* 0x000f280000300800 */
[----:B------:R-:W4:Y:S04]  /*3fd0*/  LDL.LU R223, [R1+0x64] ;  /* 0x0000640001df7983 */ /* 0x000f280000300800 */
[----:B------:R-:W4:Y:S04]  /*3fe0*/  LDL.LU R224, [R1+0x68] ;  /* 0x0000680001e07983 */ /* 0x000f280000300800 */
[----:B-1----:R-:W4:Y:S04]  /*3ff0*/  LDL.LU R225, [R1+0x6c] ;  /* 0x00006c0001e17983 */ /* 0x002f280000300800 */
[----:B------:R-:W4:Y:S04]  /*4000*/  LDL.LU R226, [R1+0x70] ;  /* 0x0000700001e27983 */ /* 0x000f280000300800 */
[----:B------:R-:W4:Y:S01]  /*4010*/  LDL.LU R227, [R1+0x74] ;  /* 0x0000740001e37983 */ /* 0x000f220000300800 */
[----:B------:R-:W-:-:S05]  /*4020*/  FADD R211, R135, R211 ;  /* 0x000000d387d37221 */ /* 0x000fca0000000000 */
[----:B------:R0:W-:Y:S01]  /*4030*/  STL [R1+0x34], R211 ;  /* 0x000034d301007387 */ /* 0x0001e20000100800 */
[----:B------:R-:W-:-:S03]  /*4040*/  FADD R212, R136, R212 ;  /* 0x000000d488d47221 */ /* 0x000fc60000000000 */
[----:B0-----:R1:W5:Y:S01]  /*4050*/  LDL.LU R211, [R1+0xe4] ;  /* 0x0000e40001d37983 */ /* 0x0013620000300800 */
[----:B------:R-:W-:-:S03]  /*4060*/  FADD R213, R137, R213 ;  /* 0x000000d589d57221 */ /* 0x000fc60000000000 */
[----:B------:R0:W-:Y:S01]  /*4070*/  STL [R1+0x38], R212 ;  /* 0x000038d401007387 */ /* 0x0001e20000100800 */
[----:B------:R-:W-:-:S01]  /*4080*/  FADD R214, R138, R214 ;  /* 0x000000d68ad67221 */ /* 0x000fc20000000000 */
[----:B--2---:R-:W-:Y:S02]  /*4090*/  FADD R215, R139, R215 ;  /* 0x000000d78bd77221 */ /* 0x004fe40000000000 */
[----:B0-----:R1:W5:Y:S01]  /*40a0*/  LDL.LU R212, [R1+0xe0] ;  /* 0x0000e00001d47983 */ /* 0x0013620000300800 */
[----:B---3--:R-:W-:-:S03]  /*40b0*/  FADD R216, R140, R216 ;  /* 0x000000d88cd87221 */ /* 0x008fc60000000000 */
[----:B------:R0:W-:Y:S01]  /*40c0*/  STL [R1+0x3c], R213 ;  /* 0x00003cd501007387 */ /* 0x0001e20000100800 */
[----:B----4-:R-:W-:-:S03]  /*40d0*/  FADD R217, R141, R217 ;  /* 0x000000d98dd97221 */ /* 0x010fc60000000000 */
[----:B0-----:R1:W5:Y:S01]  /*40e0*/  LDL.LU R213, [R1+0xdc] ;  /* 0x0000dc0001d57983 */ /* 0x0013620000300800 */
[----:B------:R-:W-:-:S03]  /*40f0*/  FADD R218, R142, R218 ;  /* 0x000000da8eda7221 */ /* 0x000fc60000000000 */
[----:B------:R0:W-:Y:S01]  /*4100*/  STL [R1+0x40], R214 ;  /* 0x000040d601007387 */ /* 0x0001e20000100800 */
[----:B------:R-:W-:-:S01]  /*4110*/  FADD R219, R143, R219 ;  /* 0x000000db8fdb7221 */ /* 0x000fc20000000000 */
[----:B------:R-:W-:Y:S02]  /*4120*/  FADD R220, R144, R220 ;  /* 0x000000dc90dc7221 */ /* 0x000fe40000000000 */
[----:B0-----:R1:W5:Y:S04]  /*4130*/  LDL.LU R214, [R1+0xd8] ;  /* 0x0000d80001d67983 */ /* 0x0013680000300800 */
[----:B------:R0:W-:Y:S01]  /*4140*/  STL [R1+0x44], R215 ;  /* 0x000044d701007387 */ /* 0x0001e20000100800 */
[----:B------:R-:W-:-:S01]  /*4150*/  FADD R221, R145, R221 ;  /* 0x000000dd91dd7221 */ /* 0x000fc20000000000 */
[----:B------:R-:W-:-:S02]  /*4160*/  FADD R222, R146, R222 ;  /* 0x000000de92de7221 */ /* 0x000fc40000000000 */
[----:B0-----:R1:W5:Y:S04]  /*4170*/  LDL.LU R215, [R1+0xd4] ;  /* 0x0000d40001d77983 */ /* 0x0013680000300800 */
[----:B------:R0:W-:Y:S01]  /*4180*/  STL [R1+0x48], R216 ;  /* 0x000048d801007387 */ /* 0x0001e20000100800 */
[----:B------:R-:W-:-:S03]  /*4190*/  FADD R223, R147, R223 ;  /* 0x000000df93df7221 */ /* 0x000fc60000000000 */
        /* <DEDUP_REMOVED lines=13> */
[----:B------:R0:W-:Y:S04]  /*4270*/  STL [R1+0x5c], R221 ;  /* 0x00005cdd01007387 */ /* 0x0001e80000100800 */
        /* <DEDUP_REMOVED lines=12> */
[----:B0-----:R1:W5:Y:S01]  /*4340*/  LDL.LU R227, [R1+0xa4] ;  /* 0x0000a40001e37983 */ /* 0x0013620000300800 */
[----:B------:R-:W-:-:S05]  /*4350*/  UMOV UR6, URZ ;  /* 0x0000003f00067c82 */ /* 0x000fca0008000000 */
.L_x_31:
[----:B------:R-:W-:Y:S05]  /*4360*/  @!P1 BRA `(.L_x_32) ;  /* 0x0000000000049947 */ /* 0x000fea0003800000 */
[----:B------:R-:W-:Y:S01]  /*4370*/  BPT.TRAP 0x1 ;  /* 0x000000040000795c */ /* 0x000fe20000300000 */
.L_x_32:
[----:B------:R3:W-:Y:S04]  /*4380*/  STL [R1+0xa8], R2 ;  /* 0x0000a80201007387 */ /* 0x0007e80000100800 */
[----:B---3--:R-:W3:Y:S04]  /*4390*/  LDL R2, [R1+0x78] ;  /* 0x0000780001027983 */ /* 0x008ee80000100800 */
[----:B-----5:R4:W-:Y:S04]  /*43a0*/  STL [R1+0xa4], R0 ;  /* 0x0000a40001007387 */ /* 0x0209e80000100800 */
[----:B----4-:R-:W4:Y:S01]  /*43b0*/  LDL R0, [R1+0x80] ;  /* 0x0000800001007983 */ /* 0x010f220000100800 */
[----:B0-----:R-:W-:Y:S01]  /*43c0*/  IMAD.U32 R229, RZ, RZ, UR24 ;  /* 0x00000018ffe57e24 */ /* 0x001fe2000f8e00ff */
[----:B---3--:R-:W-:-:S02]  /*43d0*/  ISETP.NE.AND P0, PT, R2, RZ, PT ;  /* 0x000000ff0200720c */ /* 0x008fc40003f05270 */
[----:B------:R0:W5:Y:S11]  /*43e0*/  LDL.LU R2, [R1+0xa8] ;  /* 0x0000a80001027983 */ /* 0x0001760000300800 */
[----:B------:R-:W-:-:S05]  /*43f0*/  @P0 LEA R229, R229, UR12, 0x3 ;  /* 0x0000000ce5e50c11 */ /* 0x000fca000f8e18ff */
[----:B------:R-:W-:-:S05]  /*4400*/  @P0 VIADD R229, R229, 0x18 ;  /* 0x00000018e5e50836 */ /* 0x000fca0000000000 */
[----:B----4-:R-:W-:Y:S02]  /*4410*/  @P0 PRMT R229, R0, 0x654, R229 ;  /* 0x0000065400e50816 */ /* 0x010fe400000000e5 */
[----:B------:R0:W5:Y:S01]  /*4420*/  LDL.LU R0, [R1+0xa4] ;  /* 0x0000a40001007983 */ /* 0x0001620000300800 */
[----:B------:R-:W-:Y:S01]  /*4430*/  UISETP.GT.U32.AND UP0, UPT, UR13, 0x1, UPT ;  /* 0x000000010d00788c */ /* 0x000fe2000bf04070 */
[----:B------:R0:W-:Y:S05]  /*4440*/  @P0 SYNCS.ARRIVE.TRANS64.RED.A1T0 RZ, [R229+URZ], RZ ;  /* 0x000000ffe5ff09a7 */ /* 0x0001ea000810043f */
[----:B------:R-:W-:-:S13]  /*4450*/  PLOP3.LUT P0, PT, PT, PT, UP0, 0x80, 0x0 ;  /* 0x000000000000781c */ /* 0x000fda0003f0f008 */
[----:B0-----:R-:W-:Y:S05]  /*4460*/  @P0 BRA `(.L_x_33) ;  /* 0x0000000000040947 */ /* 0x001fea0003800000 */
[----:B------:R-:W-:Y:S01]  /*4470*/  BPT.TRAP 0x1 ;  /* 0x000000040000795c */ /* 0x000fe20000300000 */
.L_x_33:
[----:B------:R-:W-:Y:S01]  /*4480*/  UIADD3 UR19, UR19, 0x1, URZ ;  /* 0x0000000113137890 */ /* 0x000fe2000fffe03f */
[C---:B------:R-:W-:Y:S01]  /*4490*/  ISETP.GT.AND P0, PT, R228.reuse, 0x1, PT ;  /* 0x00000001e400780c */ /* 0x040fe20003f04270 */
[----:B------:R-:W-:Y:S01]  /*44a0*/  UIADD3 UR24, UR24, 0x1, URZ ;  /* 0x0000000118187890 */ /* 0x000fe2000fffe03f */
[----:B------:R-:W-:Y:S01]  /*44b0*/  VIADD R228, R228, 0xffffffff ;  /* 0xffffffffe4e47836 */ /* 0x000fe20000000000 */
[----:B------:R-:W-:Y:S02]  /*44c0*/  UISETP.NE.AND UP0, UPT, UR19, 0x3, UPT ;  /* 0x000000031300788c */ /* 0x000fe4000bf05270 */
[----:B------:R-:W-:Y:S02]  /*44d0*/  UISETP.NE.AND UP1, UPT, UR24, 0x3, UPT ;  /* 0x000000031800788c */ /* 0x000fe4000bf25270 */
[----:B------:R-:W-:Y:S02]  /*44e0*/  USEL UR8, URZ, 0x1, UP0 ;  /* 0x000000013f087887 */ /* 0x000fe40008000000 */
[----:B------:R-:W-:-:S02]  /*44f0*/  USEL UR19, UR19, URZ, UP0 ;  /* 0x0000003f13137287 */ /* 0x000fc40008000000 */
[----:B------:R-:W-:Y:S02]  /*4500*/  USEL UR24, UR24, URZ, UP1 ;  /* 0x0000003f18187287 */ /* 0x000fe40008800000 */
[----:B------:R-:W-:Y:S01]  /*4510*/  LOP3.LUT R227, R227, UR8, RZ, 0x3c, !PT ;  /* 0x00000008e3e37c12 */ /* 0x000fe2000f8e3cff */
[----:B------:R-:W-:Y:S01]  /*4520*/  UMOV UR8, 0x1 ;  /* 0x0000000100087882 */ /* 0x000fe20000000000 */
[----:B------:R-:W-:Y:S08]  /*4530*/  @P0 BRA `(.L_x_34) ;  /* 0xffffffec007c0947 */ /* 0x000ff0000383ffff */
.L_x_26:
[----:B------:R-:W-:-:S04]  /*4540*/  UISETP.NE.AND UP0, UPT, UR6, URZ, UPT ;  /* 0x0000003f0600728c */ /* 0x000fc8000bf05270 */
[----:B------:R-:W-:-:S06]  /*4550*/  USEL UR6, URZ, 0x1, !UP0 ;  /* 0x000000013f067887 */ /* 0x000fcc000c000000 */
[----:B------:R-:W-:-:S13]  /*4560*/  ISETP.NE.AND P0, PT, RZ, UR6, PT ;  /* 0x00000006ff007c0c */ /* 0x000fda000bf05270 */
[----:B------:R-:W-:Y:S05]  /*4570*/  @!P0 BRA `(.L_x_35) ;  /* 0x0000000c00dc8947 */ /* 0x000fea0003800000 */
[----:B------:R-:W3:Y:S04]  /*4580*/  LDL.LU R227, [R1+0x74] ;  /* 0x0000740001e37983 */ /* 0x000ee80000300800 */
[----:B---3--:R0:W-:Y:S04]  /*4590*/  STL [R1+0xa4], R227 ;  /* 0x0000a4e301007387 */ /* 0x0081e80000100800 */
[----:B0-----:R-:W3:Y:S04]  /*45a0*/  LDL.LU R227, [R1+0x70] ;  /* 0x0000700001e37983 */ /* 0x001ee80000300800 */
        /* <DEDUP_REMOVED lines=55> */
[----:B0-----:R-:W3:Y:S01]  /*4920*/  LDL.LU R227, [R1] ;  /* 0x0000000001e37983 */ /* 0x001ee20000300800 */
[----:B------:R-:W-:-:S02]  /*4930*/  WARPGROUP.DEPBAR.LE gsb0, 0x0 ;  /* 0x00008000000079c5 */ /* 0x000fc40000010000 */
[----:B------:R-:W-:Y:S01]  /*4940*/  FADD R226, R24, R226 ;  /* 0x000000e218e27221 */ /* 0x000fe20000000000 */
        /* <DEDUP_REMOVED lines=95> */
[----:B-----5:R-:W-:Y:S01]  /*4f40*/  FADD R2, R120, R2 ;  /* 0x0000000278027221 */ /* 0x020fe20000000000 */
[----:B------:R-:W-:Y:S01]  /*4f50*/  FADD R0, R121, R0 ;  /* 0x0000000079007221 */ /* 0x000fe20000000000 */
[----:B---3--:R-:W-:-:S05]  /*4f60*/  FADD R227, R122, R227 ;  /* 0x000000e37ae37221 */ /* 0x008fca0000000000 */
[----:B------:R0:W-:Y:S04]  /*4f70*/  STL [R1], R227 ;  /* 0x000000e301007387 */ /* 0x0001e80000100800 */
[----:B0-----:R-:W3:Y:S02]  /*4f80*/  LDL.LU R227, [R1+0x114] ;  /* 0x0001140001e37983 */ /* 0x001ee40000300800 */
[----:B---3--:R-:W-:-:S05]  /*4f90*/  FADD R227, R123, R227 ;  /* 0x000000e37be37221 */ /* 0x008fca0000000000 */
[----:B------:R0:W-:Y:S04]  /*4fa0*/  STL [R1+0x4], R227 ;  /* 0x000004e301007387 */ /* 0x0001e80000100800 */
        /* <DEDUP_REMOVED lines=83> */
[----:B------:R0:W-:Y:S02]  /*54e0*/  STL [R1+0x74], R227 ;  /* 0x000074e301007387 */ /* 0x0001e40000100800 */
.L_x_35:
[----:B0-----:R-:W-:-:S04]  /*54f0*/  IMAD.U32 R227, RZ, RZ, UR31 ;  /* 0x0000001fffe37e24 */ /* 0x001fc8000f8e00ff */
[----:B------:R0:W-:Y:S01]  /*5500*/  SYNCS.ARRIVE.TRANS64.A1T0 RZ, [R227+UR29], RZ ;  /* 0x000000ffe3ff79a7 */ /* 0x0001e2000810001d */
[----:B------:R-:W-:Y:S02]  /*5510*/  WARPGROUP.DEPBAR.LE gsb0, 0x0 ;  /* 0x00008000000079c5 */ /* 0x000fe40000010000 */
[----:B------:R-:W3:Y:S02]  /*5520*/  LDC R24, c[0x0][0x28c] ;  /* 0x0000a300ff187b82 */ /* 0x000ee40000000800 */
[----:B---3--:R-:W-:-:S13]  /*5530*/  ISETP.GE.AND P0, PT, R24, 0x1, PT ;  /* 0x000000011800780c */ /* 0x008fda0003f06270 */
[----:B0-----:R-:W-:Y:S05]  /*5540*/  @!P0 BRA `(.L_x_36) ;  /* 0x0000000000608947 */ /* 0x001fea0003800000 */
[----:B------:R-:W-:-:S06]  /*5550*/  UISETP.NE.AND UP0, UPT, UR27, 0x3, UPT ;  /* 0x000000031b00788c */ /* 0x000fcc000bf05270 */
[----:B------:R-:W-:-:S13]  /*5560*/  PLOP3.LUT P0, PT, PT, PT, UP0, 0x80, 0x0 ;  /* 0x000000000000781c */ /* 0x000fda0003f0f008 */
[----:B------:R-:W-:Y:S05]  /*5570*/  @!P0 BRA `(.L_x_37) ;  /* 0x0000000000048947 */ /* 0x000fea0003800000 */
[----:B------:R-:W-:Y:S01]  /*5580*/  BPT.TRAP 0x1 ;  /* 0x000000040000795c */ /* 0x000fe20000300000 */
.L_x_37:
[----:B-----5:R0:W-:Y:S04]  /*5590*/  STL [R1+0xa4], R0 ;  /* 0x0000a40001007387 */ /* 0x0201e80000100800 */
[----:B------:R-:W3:Y:S04]  /*55a0*/  LDL R227, [R1+0x80] ;  /* 0x0000800001e37983 */ /* 0x000ee80000100800 */
[----:B0-----:R-:W4:Y:S02]  /*55b0*/  LDL R0, [R1+0x78] ;  /* 0x0000780001007983 */ /* 0x001f240000100800 */
[----:B----4-:R-:W-:-:S02]  /*55c0*/  ISETP.NE.AND P0, PT, R0, RZ, PT ;  /* 0x000000ff0000720c */ /* 0x010fc40003f05270 */
[----:B------:R0:W5:Y:S11]  /*55d0*/  LDL.LU R0, [R1+0xa4] ;  /* 0x0000a40001007983 */ /* 0x0001760000300800 */
[----:B------:R-:W-:-:S05]  /*55e0*/  VOTEU.ANY UP0, P0 ;  /* 0x00000000003f7886 */ /* 0x000fca0000000100 */
[----:B------:R-:W-:-:S06]  /*55f0*/  @UP0 UIADD3 UR6, UR16, UR5, URZ ;  /* 0x0000000510060290 */ /* 0x000fcc000fffe03f */
[----:B------:R-:W-:-:S04]  /*5600*/  IMAD.U32 R24, RZ, RZ, UR6 ;  /* 0x00000006ff187e24 */ /* 0x000fc8000f8e00ff */
[----:B------:R-:W-:-:S04]  /*5610*/  @P0 IMAD.WIDE.U32 R24, R24, -0x55555555, RZ ;  /* 0xaaaaaaab18180825 */ /* 0x000fc800078e00ff */
[----:B------:R-:W-:Y:S01]  /*5620*/  IMAD.U32 R27, RZ, RZ, UR6 ;  /* 0x00000006ff1b7e24 */ /* 0x000fe2000f8e00ff */
[----:B------:R-:W-:-:S05]  /*5630*/  @P0 SHF.R.U32.HI R24, RZ, 0x1, R25 ;  /* 0x00000001ff180819 */ /* 0x000fca0000011619 */
[----:B------:R-:W-:-:S05]  /*5640*/  @P0 IMAD R24, R24, -0x3, R27 ;  /* 0xfffffffd18180824 */ /* 0x000fca00078e021b */
[----:B------:R-:W-:Y:S01]  /*5650*/  @P0 LEA R24, R24, UR12, 0x3 ;  /* 0x0000000c18180c11 */ /* 0x000fe2000f8e18ff */
[----:B------:R-:W-:-:S04]  /*5660*/  UISETP.GT.U32.AND UP0, UPT, UR13, 0x1, UPT ;  /* 0x000000010d00788c */ /* 0x000fc8000bf04070 */
[----:B------:R-:W-:-:S05]  /*5670*/  @P0 VIADD R24, R24, 0x18 ;  /* 0x0000001818180836 */ /* 0x000fca0000000000 */
[----:B---3--:R-:W-:-:S04]  /*5680*/  @P0 PRMT R24, R227, 0x654, R24 ;  /* 0x00000654e3180816 */ /* 0x008fc80000000018 */
[----:B------:R0:W-:Y:S01]  /*5690*/  @P0 SYNCS.ARRIVE.TRANS64.RED.A1T0 RZ, [R24+URZ], RZ ;  /* 0x000000ff18ff09a7 */ /* 0x0001e2000810043f */
[----:B------:R-:W-:-:S13]  /*56a0*/  PLOP3.LUT P0, PT, PT, PT, UP0, 0x80, 0x0 ;  /* 0x000000000000781c */ /* 0x000fda0003f0f008 */
[----:B0-----:R-:W-:Y:S05]  /*56b0*/  @P0 BRA `(.L_x_36) ;  /* 0x0000000000040947 */ /* 0x001fea0003800000 */
[----:B------:R-:W-:Y:S01]  /*56c0*/  BPT.TRAP 0x1 ;  /* 0x000000040000795c */ /* 0x000fe20000300000 */
.L_x_36:
[----:B------:R-:W0:Y:S01]  /*56d0*/  S2R R25, SR_TID.X ;  /* 0x0000000000197919 */ /* 0x000e220000002100 */
[----:B------:R-:W-:Y:S01]  /*56e0*/  IMAD.U32 R24, RZ, RZ, UR30 ;  /* 0x0000001eff187e24 */ /* 0x000fe2000f8e00ff */
[----:B------:R-:W-:Y:S01]  /*56f0*/  UIADD3 UR5, UR28, UR5, URZ ;  /* 0x000000051c057290 */ /* 0x000fe2000fffe03f */
[----:B------:R-:W3:Y:S01]  /*5700*/  LDC R35, c[0x0][0x288] ;  /* 0x0000a200ff237b82 */ /* 0x000ee20000000800 */
[----:B------:R-:W-:Y:S02]  /*5710*/  UISETP.GE.U32.AND UP1, UPT, UR28, 0x3, UPT ;  /* 0x000000031c00788c */ /* 0x000fe4000bf26070 */
[----:B------:R-:W-:Y:S01]  /*5720*/  SHF.L.U32 R24, R24, 0x1f, RZ ;  /* 0x0000001f18187819 */ /* 0x000fe200000006ff */
[----:B------:R-:W-:Y:S02]  /*5730*/  UISETP.GT.U32.AND UP0, UPT, UR5, 0x2, UPT ;  /* 0x000000020500788c */ /* 0x000fe4000bf04070 */
[----:B------:R-:W-:Y:S01]  /*5740*/  UIMAD.WIDE.U32 UR6, UR5, -0x55555555, URZ ;  /* 0xaaaaaaab050678a5 */ /* 0x000fe2000f8e003f */
[----:B------:R-:W4:Y:S01]  /*5750*/  SYNCS.PHASECHK.TRANS64.TRYWAIT P0, [UR17+0x8], R24 ;  /* 0x00000818ff0075a7 */ /* 0x000f220008000151 */
[----:B------:R-:W-:-:S02]  /*5760*/  UISETP.LT.U32.AND UP0, UPT, UR28, 0x3, UP0 ;  /* 0x000000031c00788c */ /* 0x000fc40008701070 */
[----:B------:R-:W-:Y:S02]  /*5770*/  USHF.R.U32.HI UR6, URZ, 0x1, UR7 ;  /* 0x000000013f067899 */ /* 0x000fe40008011607 */
[----:B------:R-:W-:Y:S02]  /*5780*/  USEL UR8, URZ, 0x1, !UP0 ;  /* 0x000000013f087887 */ /* 0x000fe4000c000000 */
[----:B------:R-:W-:Y:S02]  /*5790*/  UIMAD UR5, UR6, -0x3, UR5 ;  /* 0xfffffffd060578a4 */ /* 0x000fe4000f8e0205 */
[----:B------:R-:W-:-:S04]  /*57a0*/  ULOP3.LUT UR4, UR4, UR8, URZ, 0x3c, !UPT ;  /* 0x0000000804047292 */ /* 0x000fc8000f8e3c3f */
[----:B------:R-:W-:Y:S01]  /*57b0*/  @UP1 ULOP3.LUT UR4, UR4, 0x1, UR6, 0x78, !UPT ;  /* 0x0000000104041892 */ /* 0x000fe2000f8e7806 */
[----:B0-----:R-:W-:-:S04]  /*57c0*/  SHF.R.S32.HI R26, RZ, 0x1f, R25 ;  /* 0x0000001fff1a7819 */ /* 0x001fc80000011419 */
[----:B------:R-:W-:-:S04]  /*57d0*/  LEA.HI R26, R26, R25, RZ, 0x7 ;  /* 0x000000191a1a7211 */ /* 0x000fc800078f38ff */
[----:B------:R-:W-:-:S05]  /*57e0*/  LOP3.LUT R26, R26, 0xffffff80, RZ, 0xc0, !PT ;  /* 0xffffff801a1a7812 */ /* 0x000fca00078ec0ff */
[----:B------:R-:W-:-:S05]  /*57f0*/  IMAD.IADD R26, R25, 0x1, -R26 ;  /* 0x00000001191a7824 */ /* 0x000fca00078e0a1a */
[----:B------:R-:W-:-:S04]  /*5800*/  SHF.R.S32.HI R25, RZ, 0x1f, R26 ;  /* 0x0000001fff197819 */ /* 0x000fc8000001141a */
[----:B------:R-:W-:-:S04]  /*5810*/  LEA.HI R25, R25, R26, RZ, 0x2 ;  /* 0x0000001a19197211 */ /* 0x000fc800078f10ff */
[----:B------:R-:W-:-:S05]  /*5820*/  LOP3.LUT R25, R25, 0xfffffffc, RZ, 0xc0, !PT ;  /* 0xfffffffc19197812 */ /* 0x000fca00078ec0ff */
[----:B------:R-:W-:-:S04]  /*5830*/  IMAD.IADD R40, R26, 0x1, -R25 ;  /* 0x000000011a287824 */ /* 0x000fc800078e0a19 */
[----:B------:R-:W-:Y:S01]  /*5840*/  IMAD.SHL.U32 R32, R40, 0x2, RZ ;  /* 0x0000000228207824 */ /* 0x000fe200078e00ff */
[----:B---34-:R-:W-:Y:S06]  /*5850*/  @!P0 BRA `(.L_x_38) ;  /* 0x000000a8006c8947 */ /* 0x018fec0003800000 */
.L_x_323:
[----:B-----5:R3:W-:Y:S01]  /*5860*/  STL [R1+0xa8], R2 ;  /* 0x0000a80201007387 */ /* 0x0207e20000100800 */
[----:B------:R-:W-:Y:S01]  /*5870*/  ULDC UR8, c[0x0][0x284] ;  /* 0x0000a10000087ab9 */ /* 0x000fe20000000800 */
[----:B------:R-:W-:Y:S01]  /*5880*/  SHF.R.S32.HI R33, RZ, 0x1f, R32 ;  /* 0x0000001fff217819 */ /* 0x000fe20000011420 */
[----:B------:R-:W-:Y:S01]  /*5890*/  ULDC.64 UR6, c[0x0][0x5d0] ;  /* 0x0001740000067ab9 */ /* 0x000fe20000000a00 */
[----:B---3--:R-:W3:Y:S04]  /*58a0*/  LDL.LU R2, [R1+0x90] ;  /* 0x0000900001027983 */ /* 0x008ee80000300800 */
[----:B------:R4:W-:Y:S04]  /*58b0*/  STL [R1+0xa4], R0 ;  /* 0x0000a40001007387 */ /* 0x0009e80000100800 */
[----:B------:R-:W2:Y:S04]  /*58c0*/  LDL R227, [R1+0x7c] ;  /* 0x00007c0001e37983 */ /* 0x000ea80000100800 */
[----:B----4-:R-:W4:Y:S01]  /*58d0*/  LDL R0, [R1+0x8c] ;  /* 0x00008c0001007983 */ /* 0x010f220000100800 */
[----:B---3--:R-:W-:-:S03]  /*58e0*/  IMAD.SHL.U32 R37, R2, 0x100, RZ ;  /* 0x0000010002257824 */ /* 0x008fc600078e00ff */
[----:B------:R3:W5:Y:S01]  /*58f0*/  LDL.LU R2, [R1+0xa8] ;  /* 0x0000a80001027983 */ /* 0x0007620000300800 */
[----:B----4-:R-:W-:-:S03]  /*5900*/  IMAD.SHL.U32 R34, R0, 0x40, RZ ;  /* 0x0000004000227824 */ /* 0x010fc600078e00ff */
[----:B------:R3:W5:Y:S02]  /*5910*/  LDL.LU R0, [R1+0xa4] ;  /* 0x0000a40001007983 */ /* 0x0007640000300800 */
[----:B------:R-:W-:Y:S02]  /*5920*/  ISETP.GE.AND P0, PT, R34, UR8, PT ;  /* 0x0000000822007c0c */ /* 0x000fe4000bf06270 */
[----:B--2---:R-:W-:Y:S02]  /*5930*/  SHF.R.S32.HI R38, RZ, 0x1f, R227 ;  /* 0x0000001fff267819 */ /* 0x004fe400000114e3 */
[----:B------:R-:W-:Y:S01]  /*5940*/  ISETP.GE.OR P0, PT, R37, R35, P0 ;  /* 0x000000232500720c */ /* 0x000fe20000706670 */
[----:B0-----:R-:W-:-:S04]  /*5950*/  IMAD.WIDE.U32 R24, R227, UR6, R32 ;  /* 0x00000006e3187c25 */ /* 0x001fc8000f8e0020 */
[----:B------:R-:W-:Y:S01]  /*5960*/  IMAD R26, R38, UR6, RZ ;  /* 0x00000006261a7c24 */ /* 0x000fe2000f8e02ff */
[----:B------:R-:W-:Y:S02]  /*5970*/  SHF.R.S32.HI R36, RZ, 0x1f, R37 ;  /* 0x0000001fff247819 */ /* 0x000fe40000011425 */
[----:B------:R-:W-:Y:S01]  /*5980*/  IADD3 R24, P1, R37, R24, RZ ;  /* 0x0000001825187210 */ /* 0x000fe20007f3e0ff */
[----:B------:R-:W-:-:S05]  /*5990*/  IMAD R27, R227, UR7, R26 ;  /* 0x00000007e31b7c24 */ /* 0x000fca000f8e021a */
[----:B------:R-:W-:Y:S01]  /*59a0*/  IADD3.X R25, R36, R25, R27, P1, !PT ;  /* 0x0000001924197210 */ /* 0x000fe20000ffe41b */
[----:B---3--:R-:W-:Y:S06]  /*59b0*/  @P0 BRA `(.L_x_39) ;  /* 0x0000008c00cc0947 */ /* 0x008fec0003800000 */
[----:B------:R0:W-:Y:S01]  /*59c0*/  STL.64 [R1+0xb0], R4 ;  /* 0x0000b00401007387 */ /* 0x0001e20000100a00 */
[----:B------:R-:W2:Y:S01]  /*59d0*/  LDC.64 R28, c[0x0][0x5c8] ;  /* 0x00017200ff1c7b82 */ /* 0x000ea20000000a00 */
[----:B------:R-:W-:Y:S02]  /*59e0*/  ULDC.64 UR6, c[0x0][0x5c0] ;  /* 0x0001700000067ab9 */ /* 0x000fe40000000a00 */
[----:B0-----:R-:W3:Y:S04]  /*59f0*/  LDL.64 R4, [R1+0x98] ;  /* 0x0000980001047983 */ /* 0x001ee80000100a00 */
[----:B-----5:R0:W-:Y:S04]  /*5a00*/  STL [R1+0xa8], R2 ;  /* 0x0000a80201007387 */ /* 0x0201e80000100800 */
[----:B0-----:R-:W3:Y:S04]  /*5a10*/  LDL.LU R2, [R1+0x8c] ;  /* 0x00008c0001027983 */ /* 0x001ee80000300800 */
[----:B------:R0:W-:Y:S04]  /*5a20*/  STL [R1+0xa4], R0 ;  /* 0x0000a40001007387 */ /* 0x0001e80000100800 */
[----:B0-----:R-:W4:Y:S01]  /*5a30*/  LDL R0, [R1+0x94] ;  /* 0x0000940001007983 */ /* 0x001f220000100800 */
[----:B---3--:R-:W-:-:S03]  /*5a40*/  IMAD.WIDE R30, R2, 0x40, R4 ;  /* 0x00000040021e7825 */ /* 0x008fc600078e0204 */
[----:B------:R0:W5:Y:S04]  /*5a50*/  LDL.LU.64 R4, [R1+0xb0] ;  /* 0x0000b00001047983 */ /* 0x0001680000300a00 */
[----:B------:R0:W5:Y:S01]  /*5a60*/  LDL.LU R2, [R1+0xa8] ;  /* 0x0000a80001027983 */ /* 0x0001620000300800 */
[-C--:B--2---:R-:W-:Y:S02]  /*5a70*/  IMAD R26, R31, R28.reuse, RZ ;  /* 0x0000001c1f1a7224 */ /* 0x084fe400078e02ff */
[----:B------:R-:W-:-:S04]  /*5a80*/  IMAD.WIDE.U32 R24, R30, R28, R24 ;  /* 0x0000001c1e187225 */ /* 0x000fc800078e0018 */
[----:B------:R-:W-:Y:S01]  /*5a90*/  IMAD R27, R30, R29, R26 ;  /* 0x0000001d1e1b7224 */ /* 0x000fe200078e021a */
[----:B------:R-:W-:Y:S01]  /*5aa0*/  LEA R26, P0, R28, R24, 0x3 ;  /* 0x000000181c1a7211 */ /* 0x000fe200078018ff */
[----:B----4-:R-:W-:Y:S01]  /*5ab0*/  IMAD.IADD R39, R0, 0x1, -R34 ;  /* 0x0000000100277824 */ /* 0x010fe200078e0a22 */
[----:B------:R-:W-:Y:S01]  /*5ac0*/  IADD3 R24, P1, R24, UR6, RZ ;  /* 0x0000000618187c10 */ /* 0x000fe2000ff3e0ff */
[----:B------:R0:W5:Y:S01]  /*5ad0*/  LDL.LU R0, [R1+0xa4] ;  /* 0x0000a40001007983 */ /* 0x0001620000300800 */
[----:B------:R-:W-:Y:S01]  /*5ae0*/  IMAD.IADD R27, R25, 0x1, R27 ;  /* 0x00000001191b7824 */ /* 0x000fe200078e021b */
[----:B------:R-:W-:-:S04]  /*5af0*/  IADD3 R26, P3, R26, UR6, RZ ;  /* 0x000000061a1a7c10 */ /* 0x000fc8000ff7e0ff */
[----:B------:R-:W-:Y:S01]  /*5b00*/  LEA.HI.X R29, R28, R27, R29, 0x3, P0 ;  /* 0x0000001b1c1d7211 */ /* 0x000fe200000f1c1d */
[----:B------:R-:W-:Y:S01]  /*5b10*/  IMAD R28, R40, -0x2, R35 ;  /* 0xfffffffe281c7824 */ /* 0x000fe200078e0223 */
[----:B------:R-:W-:Y:S01]  /*5b20*/  FSETP.NEU.AND P0, PT, RZ, UR26, PT ;  /* 0x0000001aff007c0b */ /* 0x000fe2000bf0d000 */
[----:B------:R-:W-:Y:S01]  /*5b30*/  BSSY B0, `(.L_x_39) ;  /* 0x00008db000007945 */ /* 0x000fe20003800000 */
[----:B------:R-:W-:Y:S02]  /*5b40*/  IADD3.X R25, R27, UR7, RZ, P1, !PT ;  /* 0x000000071b197c10 */ /* 0x000fe40008ffe4ff */
[----:B------:R-:W-:Y:S01]  /*5b50*/  IADD3.X R27, R29, UR7, RZ, P3, !PT ;  /* 0x000000071d1b7c10 */ /* 0x000fe20009ffe4ff */
[----:B------:R-:W-:-:S08]  /*5b60*/  IMAD.IADD R34, R28, 0x1, -R37 ;  /* 0x000000011c227824 */ /* 0x000fd000078e0a25 */
[----:B0-----:R-:W-:Y:S05]  /*5b70*/  @!P0 BRA `(.L_x_40) ;  /* 0x0000006800d88947 */ /* 0x001fea0003800000 */
[----:B------:R-:W-:Y:S01]  /*5b80*/  ULDC.64 UR6, c[0x0][0x5b8] ;  /* 0x00016e0000067ab9 */ /* 0x000fe20000000a00 */
[----:B------:R-:W-:Y:S01]  /*5b90*/  ULDC.64 UR8, c[0x0][0x5a8] ;  /* 0x00016a0000087ab9 */ /* 0x000fe20000000a00 */
[----:B------:R-:W-:Y:S01]  /*5ba0*/  IMAD.WIDE.U32 R32, R227, UR6, R32 ;  /* 0x00000006e3207c25 */ /* 0x000fe2000f8e0020 */
[----:B------:R-:W-:Y:S03]  /*5bb0*/  BSSY B1, `(.L_x_41) ;  /* 0x0000010000017945 */ /* 0x000fe60003800000 */
[----:B------:R-:W-:Y:S01]  /*5bc0*/  IMAD R28, R38, UR6, RZ ;  /* 0x00000006261c7c24 */ /* 0x000fe2000f8e02ff */
[----:B------:R-:W-:-:S03]  /*5bd0*/  IADD3 R32, P0, R37, R32, RZ ;  /* 0x0000002025207210 */ /* 0x000fc60007f1e0ff */
[----:B------:R-:W-:Y:S01]  /*5be0*/  IMAD R29, R227, UR7, R28 ;  /* 0x00000007e31d7c24 */ /* 0x000fe2000f8e021c */
[----:B------:R-:W-:Y:S02]  /*5bf0*/  ULDC.64 UR6, c[0x0][0x5b0] ;  /* 0x00016c0000067ab9 */ /* 0x000fe40000000a00 */
[----:B------:R-:W-:Y:S02]  /*5c00*/  IMAD R35, R31, UR6, RZ ;  /* 0x000000061f237c24 */ /* 0x000fe4000f8e02ff */
[----:B------:R-:W-:Y:S02]  /*5c10*/  IADD3.X R33, R36, R33, R29, P0, !PT ;  /* 0x0000002124217210 */ /* 0x000fe400007fe41d */
[----:B------:R-:W-:Y:S01]  /*5c20*/  ISETP.GE.AND P0, PT, R39, 0x1, PT ;  /* 0x000000012700780c */ /* 0x000fe20003f06270 */
[C---:B------:R-:W-:Y:S02]  /*5c30*/  IMAD R35, R30.reuse, UR7, R35 ;  /* 0x000000071e237c24 */ /* 0x040fe4000f8e0223 */
[----:B------:R-:W-:Y:S01]  /*5c40*/  IMAD.WIDE.U32 R28, R30, UR6, R32 ;  /* 0x000000061e1c7c25 */ /* 0x000fe2000f8e0020 */
[----:B------:R-:W-:-:S02]  /*5c50*/  ISETP.LT.OR P4, PT, R34, 0x1, !P0 ;  /* 0x000000012200780c */ /* 0x000fc40004781670 */
[----:B------:R-:W-:-:S04]  /*5c60*/  IADD3 R28, P1, R28, UR8, RZ ;  /* 0x000000081c1c7c10 */ /* 0x000fc8000ff3e0ff */
[--C-:B------:R-:W-:Y:S02]  /*5c70*/  IADD3.X R29, R29, UR9, R35.reuse, P1, !PT ;  /* 0x000000091d1d7c10 */ /* 0x100fe40008ffe423 */
[----:B------:R-:W-:-:S05]  /*5c80*/  PRMT R35, RZ, 0x7610, R35 ;  /* 0x00007610ff237816 */ /* 0x000fca0000000023 */
[----:B------:R-:W-:Y:S05]  /*5c90*/  @P4 BRA `(.L_x_42) ;  /* 0x0000000000044947 */ /* 0x000fea0003800000 */
[----:B------:R0:W5:Y:S02]  /*5ca0*/  LDG.E.U8 R35, desc[UR22][R28.64] ;  /* 0x000000161c237981 */ /* 0x000164000c1e1100 */
.L_x_42:
[----:B------:R-:W-:Y:S05]  /*5cb0*/  BSYNC B1 ;  /* 0x0000000000017941 */ /* 0x000fea0003800000 */
.L_x_41:
[----:B-----5:R-:W-:Y:S01]  /*5cc0*/  LOP3.LUT R35, R35, 0xff, RZ, 0xc0, !PT ;  /* 0x000000ff23237812 */ /* 0x020fe200078ec0ff */
[----:B------:R-:W-:Y:S01]  /*5cd0*/  BSSY B1, `(.L_x_43) ;  /* 0x000000b000017945 */ /* 0x000fe20003800000 */
[----:B------:R-:W-:Y:S02]  /*5ce0*/  ISETP.LT.OR P3, PT, R34, 0x2, !P0 ;  /* 0x000000022200780c */ /* 0x000fe40004761670 */
[----:B------:R-:W-:-:S05]  /*5cf0*/  F2FP.F16.E5M2.UNPACK_B R35, R35 ;  /* 0x00000023ff23723e */ /* 0x000fca00020004ff */
[----:B------:R-:W-:-:S05]  /*5d00*/  HADD2.F32 R35, -RZ, R35.H0_H0 ;  /* 0x20000023ff237230 */ /* 0x000fca0000004100 */
[----:B------:R-:W-:-:S04]  /*5d10*/  FMUL R35, R35, UR26 ;  /* 0x0000001a23237c20 */ /* 0x000fc80008400000 */
[----:B------:R-:W-:-:S05]  /*5d20*/  FFMA R35, R226, UR25, R35 ;  /* 0x00000019e2237c23 */ /* 0x000fca0008000023 */
[----:B------:R-:W-:Y:S02]  /*5d30*/  F2FP.SATFINITE.E5M2.F32.PACK_AB_MERGE_C R37, RZ, R35, RZ ;  /* 0x00000023ff25723e */ /* 0x000fe400048060ff */
[----:B------:R-:W-:-:S03]  /*5d40*/  PRMT R35, RZ, 0x7610, R35 ;  /* 0x00007610ff237816 */ /* 0x000fc60000000023 */
[----:B------:R2:W-:Y:S01]  /*5d50*/  @!P4 STG.E.U8 desc[UR22][R24.64], R37 ;  /* 0x000000251800c986 */ /* 0x0005e2000c101116 */
[----:B------:R-:W-:Y:S05]  /*5d60*/  @P3 BRA `(.L_x_44) ;  /* 0x0000000000043947 */ /* 0x000fea0003800000 */
[----:B------:R3:W5:Y:S02]  /*5d70*/  LDG.E.U8 R35, desc[UR22][R28.64+0x1] ;  /* 0x000001161c237981 */ /* 0x000764000c1e1100 */
.L_x_44:
[----:B------:R-:W-:Y:S05]  /*5d80*/  BSYNC B1 ;  /* 0x0000000000017941 */ /* 0x000fea0003800000 */
.L_x_43:
[----:B-----5:R-:W-:Y:S01]  /*5d90*/  LOP3.LUT R35, R35, 0xff, RZ, 0xc0, !PT ;  /* 0x000000ff23237812 */ /* 0x020fe200078ec0ff */
[----:B------:R-:W-:Y:S01]  /*5da0*/  BSSY B1, `(.L_x_45) ;  /* 0x0000013000017945 */ /* 0x000fe20003800000 */
[----:B--2---:R-:W-:Y:S02]  /*5db0*/  IADD3 R37, P1, R30, 0x8, RZ ;  /* 0x000000081e257810 */ /* 0x004fe40007f3e0ff */
[----:B------:R-:W-:-:S03]  /*5dc0*/  F2FP.F16.E5M2.UNPACK_B R35, R35 ;  /* 0x00000023ff23723e */ /* 0x000fc600020004ff */
[----:B------:R-:W-:Y:S01]  /*5dd0*/  IMAD.X R31, RZ, RZ, R31, P1 ;  /* 0x000000ffff1f7224 */ /* 0x000fe200008e061f */
[----:B------:R-:W-:Y:S01]  /*5de0*/  ISETP.GE.AND P1, PT, R39, 0x9, PT ;  /* 0x000000092700780c */ /* 0x000fe20003f26270 */
[----:B------:R-:W-:Y:S02]  /*5df0*/  HADD2.F32 R35, -RZ, R35.H0_H0 ;  /* 0x20000023ff237230 */ /* 0x000fe40000004100 */
[----:B------:R-:W-:Y:S01]  /*5e00*/  IMAD R36, R31, UR6, RZ ;  /* 0x000000061f247c24 */ /* 0x000fe2000f8e02ff */
[----:B------:R-:W-:Y:S01]  /*5e10*/  ISETP.LT.OR P5, PT, R34, 0x1, !P1 ;  /* 0x000000012200780c */ /* 0x000fe20004fa1670 */
[----:B------:R-:W-:-:S04]  /*5e20*/  IMAD.WIDE.U32 R32, R37, UR6, R32 ;  /* 0x0000000625207c25 */ /* 0x000fc8000f8e0020 */
[----:B------:R-:W-:Y:S01]  /*5e30*/  FMUL R30, R35, UR26 ;  /* 0x0000001a231e7c20 */ /* 0x000fe20008400000 */
[----:B------:R-:W-:-:S03]  /*5e40*/  IMAD R37, R37, UR7, R36 ;  /* 0x0000000725257c24 */ /* 0x000fc6000f8e0224 */
[----:B------:R-:W-:Y:S01]  /*5e50*/  FFMA R225, R225, UR25, R30 ;  /* 0x00000019e1e17c23 */ /* 0x000fe2000800001e */
[----:B------:R-:W-:Y:S02]  /*5e60*/  IADD3 R30, P4, R32, UR8, RZ ;  /* 0x00000008201e7c10 */ /* 0x000fe4000ff9e0ff */
[----:B------:R-:W-:Y:S02]  /*5e70*/  PRMT R32, RZ, 0x7610, R32 ;  /* 0x00007610ff207816 */ /* 0x000fe40000000020 */
[----:B------:R-:W-:Y:S02]  /*5e80*/  F2FP.SATFINITE.E5M2.F32.PACK_AB_MERGE_C R225, RZ, R225, RZ ;  /* 0x000000e1ffe1723e */ /* 0x000fe400048060ff */
[----:B------:R-:W-:-:S03]  /*5e90*/  IADD3.X R31, R33, UR9, R37, P4, !PT ;  /* 0x00000009211f7c10 */ /* 0x000fc6000a7fe425 */
[----:B------:R2:W-:Y:S01]  /*5ea0*/  @!P3 STG.E.U8 desc[UR22][R24.64+0x1], R225 ;  /* 0x000001e11800b986 */ /* 0x0005e2000c101116 */
[----:B------:R-:W-:Y:S05]  /*5eb0*/  @P5 BRA `(.L_x_46) ;  /* 0x0000000000045947 */ /* 0x000fea0003800000 */
[----:B------:R4:W5:Y:S02]  /*5ec0*/  LDG.E.U8 R32, desc[UR22][R30.64] ;  /* 0x000000161e207981 */ /* 0x000964000c1e1100 */
.L_x_46:
[----:B------:R-:W-:Y:S05]  /*5ed0*/  BSYNC B1 ;  /* 0x0000000000017941 */ /* 0x000fea0003800000 */
.L_x_45:
[----:B-----5:R-:W-:Y:S01]  /*5ee0*/  LOP3.LUT R32, R32, 0xff, RZ, 0xc0, !PT ;  /* 0x000000ff20207812 */ /* 0x020fe200078ec0ff */
[----:B------:R-:W-:Y:S01]  /*5ef0*/  BSSY B1, `(.L_x_47) ;  /* 0x000000b000017945 */ /* 0x000fe20003800000 */
[----:B------:R-:W-:Y:S02]  /*5f00*/  ISETP.LT.OR P3, PT, R34, 0x2, !P1 ;  /* 0x000000022200780c */ /* 0x000fe40004f61670 */
[----:B------:R-:W-:-:S05]  /*5f10*/  F2FP.F16.E5M2.UNPACK_B R32, R32 ;  /* 0x00000020ff20723e */ /* 0x000fca00020004ff */
[----:B------:R-:W-:-:S05]  /*5f20*/  HADD2.F32 R32, -RZ, R32.H0_H0 ;  /* 0x20000020ff207230 */ /* 0x000fca0000004100 */
[----:B------:R-:W-:Y:S01]  /*5f30*/  FMUL R33, R32, UR26 ;  /* 0x0000001a20217c20 */ /* 0x000fe20008400000 */
[----:B------:R-:W-:-:S03]  /*5f40*/  PRMT R32, RZ, 0x7610, R32 ;  /* 0x00007610ff207816 */ /* 0x000fc60000000020 */
[----:B------:R-:W-:-:S05]  /*5f50*/  FFMA R33, R224, UR25, R33 ;  /* 0x00000019e0217c23 */ /* 0x000fca0008000021 */
[----:B------:R-:W-:-:S05]  /*5f60*/  F2FP.SATFINITE.E5M2.F32.PACK_AB_MERGE_C R33, RZ, R33, RZ ;  /* 0x00000021ff21723e */ /* 0x000fca00048060ff */
[----:B------:R0:W-:Y:S01]  /*5f70*/  @!P5 STG.E.U8 desc[UR22][R26.64], R33 ;  /* 0x000000211a00d986 */ /* 0x0001e2000c101116 */
[----:B------:R-:W-:Y:S05]  /*5f80*/  @P3 BRA `(.L_x_48) ;  /* 0x0000000000043947 */ /* 0x000fea0003800000 */
[----:B------:R0:W5:Y:S02]  /*5f90*/  LDG.E.U8 R32, desc[UR22][R30.64+0x1] ;  /* 0x000001161e207981 */ /* 0x000164000c1e1100 */
.L_x_48:
[----:B------:R-:W-:Y:S05]  /*5fa0*/  BSYNC B1 ;  /* 0x0000000000017941 */ /* 0x000fea0003800000 */
.L_x_47:
[----:B-----5:R-:W-:Y:S01]  /*5fb0*/  LOP3.LUT R32, R32, 0xff, RZ, 0xc0, !PT ;  /* 0x000000ff20207812 */ /* 0x020fe200078ec0ff */
[----:B------:R-:W-:Y:S01]  /*5fc0*/  BSSY B1, `(.L_x_49) ;  /* 0x000000b000017945 */ /* 0x000fe20003800000 */
[----:B------:R-:W-:Y:S02]  /*5fd0*/  ISETP.LT.OR P4, PT, R34, 0x9, !P0 ;  /* 0x000000092200780c */ /* 0x000fe40004781670 */
[----:B------:R-:W-:-:S05]  /*5fe0*/  F2FP.F16.E5M2.UNPACK_B R32, R32 ;  /* 0x00000020ff20723e */ /* 0x000fca00020004ff */
[----:B------:R-:W-:-:S05]  /*5ff0*/  HADD2.F32 R32, -RZ, R32.H0_H0 ;  /* 0x20000020ff207230 */ /* 0x000fca0000004100 */
[----:B------:R-:W-:-:S04]  /*6000*/  FMUL R32, R32, UR26 ;  /* 0x0000001a20207c20 */ /* 0x000fc80008400000 */
[----:B------:R-:W-:-:S05]  /*6010*/  FFMA R32, R223, UR25, R32 ;  /* 0x00000019df207c23 */ /* 0x000fca0008000020 */
[----:B0-----:R-:W-:Y:S02]  /*6020*/  F2FP.SATFINITE.E5M2.F32.PACK_AB_MERGE_C R33, RZ, R32, RZ ;  /* 0x00000020ff21723e */ /* 0x001fe400048060ff */
[----:B------:R-:W-:-:S03]  /*6030*/  PRMT R32, RZ, 0x7610, R32 ;  /* 0x00007610ff207816 */ /* 0x000fc60000000020 */
[----:B------:R0:W-:Y:S01]  /*6040*/  @!P3 STG.E.U8 desc[UR22][R26.64+0x1], R33 ;  /* 0x000001211a00b986 */ /* 0x0001e2000c101116 */
[----:B------:R-:W-:Y:S05]  /*6050*/  @P4 BRA `(.L_x_50) ;  /* 0x0000000000044947 */ /* 0x000fea0003800000 */
[----:B------:R0:W5:Y:S02]  /*6060*/  LDG.E.U8 R32, desc[UR22][R28.64+0x8] ;  /* 0x000008161c207981 */ /* 0x000164000c1e1100 */
.L_x_50:
[----:B------:R-:W-:Y:S05]  /*6070*/  BSYNC B1 ;  /* 0x0000000000017941 */ /* 0x000fea0003800000 */
.L_x_49:
[----:B-----5:R-:W-:Y:S01]  /*6080*/  LOP3.LUT R32, R32, 0xff, RZ, 0xc0, !PT ;  /* 0x000000ff20207812 */ /* 0x020fe200078ec0ff */
[----:B------:R-:W-:Y:S01]  /*6090*/  BSSY B1, `(.L_x_51) ;  /* 0x000000b000017945 */ /* 0x000fe20003800000 */
[----:B------:R-:W-:Y:S02]  /*60a0*/  ISETP.LT.OR P3, PT, R34, 0xa, !P0 ;  /* 0x0000000a2200780c */ /* 0x000fe40004761670 */
[----:B------:R-:W-:-:S05]  /*60b0*/  F2FP.F16.E5M2.UNPACK_B R32, R32 ;  /* 0x00000020ff20723e */ /* 0x000fca00020004ff */
[----:B------:R-:W-:-:S05]  /*60c0*/  HADD2.F32 R32, -RZ, R32.H0_H0 ;  /* 0x20000020ff207230 */ /* 0x000fca0000004100 */
[----:B0-----:R-:W-:Y:S01]  /*60d0*/  FMUL R33, R32, UR26 ;  /* 0x0000001a20217c20 */ /* 0x001fe20008400000 */
[----:B------:R-:W-:-:S03]  /*60e0*/  PRMT R32, RZ, 0x7610, R32 ;  /* 0x00007610ff207816 */ /* 0x000fc60000000020 */
[----:B------:R-:W-:-:S05]  /*60f0*/  FFMA R33, R222, UR25, R33 ;  /* 0x00000019de217c23 */ /* 0x000fca0008000021 */
[----:B------:R-:W-:-:S05]  /*6100*/  F2FP.SATFINITE.E5M2.F32.PACK_AB_MERGE_C R33, RZ, R33, RZ ;  /* 0x00000021ff21723e */ /* 0x000fca00048060ff */
[----:B------:R0:W-:Y:S01]  /*6110*/  @!P4 STG.E.U8 desc[UR22][R24.64+0x8], R33 ;  /* 0x000008211800c986 */ /* 0x0001e2000c101116 */
[----:B------:R-:W-:Y:S05]  /*6120*/  @P3 BRA `(.L_x_52) ;  /* 0x0000000000043947 */ /* 0x000fea0003800000 */
[----:B------:R0:W5:Y:S02]  /*6130*/  LDG.E.U8 R32, desc[UR22][R28.64+0x9] ;  /* 0x000009161c207981 */ /* 0x000164000c1e1100 */
.L_x_52:
[----:B------:R-:W-:Y:S05]  /*6140*/  BSYNC B1 ;  /* 0x0000000000017941 */ /* 0x000fea0003800000 */
.L_x_51:
        /* <DEDUP_REMOVED lines=12> */
.L_x_54:
[----:B------:R-:W-:Y:S05]  /*6210*/  BSYNC B1 ;  /* 0x0000000000017941 */ /* 0x000fea0003800000 */
.L_x_53:
        /* <DEDUP_REMOVED lines=12> */
.L_x_56:
[----:B------:R-:W-:Y:S05]  /*62e0*/  BSYNC B1 ;  /* 0x0000000000017941 */ /* 0x000fea0003800000 */
.L_x_55:
        /* <DEDUP_REMOVED lines=12> */
.L_x_58:
[----:B------:R-:W-:Y:S05]  /*63b0*/  BSYNC B1 ;  /* 0x0000000000017941 */ /* 0x000fea0003800000 */
.L_x_57:
        /* <DEDUP_REMOVED lines=12> */
.L_x_60:
[----:B------:R-:W-:Y:S05]  /*6480*/  BSYNC B1 ;  /* 0x0000000000017941 */ /* 0x000fea0003800000 */
.L_x_59:
        /* <DEDUP_REMOVED lines=12> */
.L_x_62:
[----:B------:R-:W-:Y:S05]  /*6550*/  BSYNC B1 ;  /* 0x0000000000017941 */ /* 0x000fea0003800000 */
.L_x_61:
        /* <DEDUP_REMOVED lines=12> */
.L_x_64:
[----:B------:R-:W-:Y:S05]  /*6620*/  BSYNC B1 ;  /* 0x0000000000017941 */ /* 0x000fea0003800000 */
.L_x_63:
        /* <DEDUP_REMOVED lines=12> */
.L_x_66:
[----:B------:R-:W-:Y:S05]  /*66f0*/  BSYNC B1 ;  /* 0x0000000000017941 */ /* 0x000fea0003800000 */
.L_x_65:
        /* <DEDUP_REMOVED lines=12> */
.L_x_68:
[----:B------:R-:W-:Y:S05]  /*67c0*/  BSYNC B1 ;  /* 0x0000000000017941 */ /* 0x000fea0003800000 */
.L_x_67:
        /* <DEDUP_REMOVED lines=12> */
.L_x_70:
[----:B------:R-:W-:Y:S05]  /*6890*/  BSYNC B1 ;  /* 0x0000000000017941 */ /* 0x000fea0003800000 */
.L_x_69:
        /* <DEDUP_REMOVED lines=12> */
.L_x_72:
[----:B------:R-:W-:Y:S05]  /*6960*/  BSYNC B1 ;  /* 0x0000000000017941 */ /* 0x000fea0003800000 */
.L_x_71:
        /* <DEDUP_REMOVED lines=12> */
.L_x_74:
[----:B------:R-:W-:Y:S05]  /*6a30*/  BSYNC B1 ;  /* 0x0000000000017941 */ /* 0x000fea0003800000 */
.L_x_73:
        /* <DEDUP_REMOVED lines=12> */
.L_x_76:
[----:B------:R-:W-:Y:S05]  /*6b00*/  BSYNC B1 ;  /* 0x0000000000017941 */ /* 0x000fea0003800000 */
.L_x_75:
        /* <DEDUP_REMOVED lines=12> */
.L_x_78:
[----:B------:R-:W-:Y:S05]  /*6bd0*/  BSYNC B1 ;  /* 0x0000000000017941 */ /* 0x000fea0003800000 */
.L_x_77:
        /* <DEDUP_REMOVED lines=12> */
.L_x_80:
[----:B------:R-:W-:Y:S05]  /*6ca0*/  BSYNC B1 ;  /* 0x0000000000017941 */ /* 0x000fea0003800000 */
.L_x_79:
        /* <DEDUP_REMOVED lines=12> */
.L_x_82:
[----:B------:R-:W-:Y:S05]  /*6d70*/  BSYNC B1 ;  /* 0x0000000000017941 */ /* 0x000fea0003800000 */
.L_x_81:
        /* <DEDUP_REMOVED lines=12> */
.L_x_84:
[----:B------:R-:W-:Y:S05]  /*6e40*/  BSYNC B1 ;  /* 0x0000000000017941 */ /* 0x000fea0003800000 */
.L_x_83:
        /* <DEDUP_REMOVED lines=12> */
.L_x_86:
[----:B------:R-:W-:Y:S05]  /*6f10*/  BSYNC B1 ;  /* 0x0000000000017941 */ /* 0x000fea0003800000 */
.L_x_85:
        /* <DEDUP_REMOVED lines=12> */
.L_x_88:
[----:B------:R-:W-:Y:S05]  /*6fe0*/  BSYNC B1 ;  /* 0x0000000000017941 */ /* 0x000fea0003800000 */
.L_x_87:
        /* <DEDUP_REMOVED lines=12> */
.L_x_90:
[----:B------:R-:W-:Y:S05]  /*70b0*/  BSYNC B1 ;  /* 0x0000000000017941 */ /* 0x000fea0003800000 */
.L_x_89:
        /* <DEDUP_REMOVED lines=12> */
.L_x_92:
[----:B------:R-:W-:Y:S05]  /*7180*/  BSYNC B1 ;  /* 0x0000000000017941 */ /* 0x000fea0003800000 */
.L_x_91:
        /* <DEDUP_REMOVED lines=12> */
.L_x_94:
[----:B------:R-:W-:Y:S05]  /*7250*/  BSYNC B1 ;  /* 0x0000000000017941 */ /* 0x000fea0003800000 */
.L_x_93:
        /* <DEDUP_REMOVED lines=12> */
.L_x_96:
[----:B------:R-:W-:Y:S05]  /*7320*/  BSYNC B1 ;  /* 0x0000000000017941 */ /* 0x000fea0003800000 */
.L_x_95:
        /* <DEDUP_REMOVED lines=12> */
.L_x_98:
[----:B------:R-:W-:Y:S05]  /*73f0*/  BSYNC B1 ;  /* 0x0000000000017941 */ /* 0x000fea0003800000 */
.L_x_97:
        /* <DEDUP_REMOVED lines=12> */
.L_x_100:
[----:B------:R-:W-:Y:S05]  /*74c0*/  BSYNC B1 ;  /* 0x0000000000017941 */ /* 0x000fea0003800000 */
.L_x_99:
        /* <DEDUP_REMOVED lines=12> */
.L_x_102:
[----:B------:R-:W-:Y:S05]  /*7590*/  BSYNC B1 ;  /* 0x0000000000017941 */ /* 0x000fea0003800000 */
.L_x_101:
        /* <DEDUP_REMOVED lines=12> */
.L_x_104:
[----:B------:R-:W-:Y:S05]  /*7660*/  BSYNC B1 ;  /* 0x0000000000017941 */ /* 0x000fea0003800000 */
.L_x_103:
        /* <DEDUP_REMOVED lines=12> */
.L_x_106:
[----:B------:R-:W-:Y:S05]  /*7730*/  BSYNC B1 ;  /* 0x0000000000017941 */ /* 0x000fea0003800000 */
.L_x_105:
        /* <DEDUP_REMOVED lines=12> */
.L_x_108:
[----:B------:R-:W-:Y:S05]  /*7800*/  BSYNC B1 ;  /* 0x0000000000017941 */ /* 0x000fea0003800000 */
.L_x_107:
        /* <DEDUP_REMOVED lines=12> */
.L_x_110:
[----:B------:R-:W-:Y:S05]  /*78d0*/  BSYNC B1 ;  /* 0x0000000000017941 */ /* 0x000fea0003800000 */
.L_x_109:
        /* <DEDUP_REMOVED lines=12> */
.L_x_112:
[----:B------:R-:W-:Y:S05]  /*79a0*/  BSYNC B1 ;  /* 0x0000000000017941 */ /* 0x000fea0003800000 */
.L_x_111:
        /* <DEDUP_REMOVED lines=12> */
.L_x_114:
[----:B------:R-:W-:Y:S05]  /*7a70*/  BSYNC B1 ;  /* 0x0000000000017941 */ /* 0x000fea0003800000 */
.L_x_113:
        /* <DEDUP_REMOVED lines=12> */
.L_x_116:
[----:B------:R-:W-:Y:S05]  /*7b40*/  BSYNC B1 ;  /* 0x0000000000017941 */ /* 0x000fea0003800000 */
.L_x_115:
        /* <DEDUP_REMOVED lines=12> */
.L_x_118:
[----:B------:R-:W-:Y:S05]  /*7c10*/  BSYNC B1 ;  /* 0x0000000000017941 */ /* 0x000fea0003800000 */
.L_x_117:
        /* <DEDUP_REMOVED lines=12> */
.L_x_120:
[----:B------:R-:W-:Y:S05]  /*7ce0*/  BSYNC B1 ;  /* 0x0000000000017941 */ /* 0x000fea0003800000 */
.L_x_119:
        /* <DEDUP_REMOVED lines=12> */
.L_x_122:
[----:B------:R-:W-:Y:S05]  /*7db0*/  BSYNC B1 ;  /* 0x0000000000017941 */ /* 0x000fea0003800000 */
.L_x_121:
        /* <DEDUP_REMOVED lines=12> */
.L_x_124:
[----:B------:R-:W-:Y:S05]  /*7e80*/  BSYNC B1 ;  /* 0x0000000000017941 */ /* 0x000fea0003800000 */
.L_x_123:
        /* <DEDUP_REMOVED lines=12> */
.L_x_126:
[----:B------:R-:W-:Y:S05]  /*7f50*/  BSYNC B1 ;  /* 0x0000000000017941 */ /* 0x000fea0003800000 */
.L_x_125:
        /* <DEDUP_REMOVED lines=12> */
.L_x_128:
[----:B------:R-:W-:Y:S05]  /*8020*/  BSYNC B1 ;  /* 0x0000000000017941 */ /* 0x000fea0003800000 */
.L_x_127:
        /* <DEDUP_REMOVED lines=12> */
.L_x_130:
[----:B------:R-:W-:Y:S05]  /*80f0*/  BSYNC B1 ;  /* 0x0000000000017941 */ /* 0x000fea0003800000 */
.L_x_129:
        /* <DEDUP_REMOVED lines=12> */
.L_x_132:
[----:B------:R-:W-:Y:S05]  /*81c0*/  BSYNC B1 ;  /* 0x0000000000017941 */ /* 0x000fea0003800000 */
.L_x_131:
        /* <DEDUP_REMOVED lines=12> */
.L_x_134:
[----:B------:R-:W-:Y:S05]  /*8290*/  BSYNC B1 ;  /* 0x0000000000017941 */ /* 0x000fea0003800000 */
.L_x_133:
        /* <DEDUP_REMOVED lines=12> */
.L_x_136:
[----:B------:R-:W-:Y:S05]  /*8360*/  BSYNC B1 ;  /* 0x0000000000017941 */ /* 0x000fea0003800000 */
.L_x_135:
        /* <DEDUP_REMOVED lines=12> */
.L_x_138:
[----:B------:R-:W-:Y:S05]  /*8430*/  BSYNC B1 ;  /* 0x0000000000017941 */ /* 0x000fea0003800000 */
.L_x_137:
        /* <DEDUP_REMOVED lines=12> */
.L_x_140:
[----:B------:R-:W-:Y:S05]  /*8500*/  BSYNC B1 ;  /* 0x0000000000017941 */ /* 0x000fea0003800000 */
.L_x_139:
        /* <DEDUP_REMOVED lines=12> */
.L_x_142:
[----:B------:R-:W-:Y:S05]  /*85d0*/  BSYNC B1 ;  /* 0x0000000000017941 */ /* 0x000fea0003800000 */
.L_x_141:
        /* <DEDUP_REMOVED lines=12> */
.L_x_144:
[----:B------:R-:W-:Y:S05]  /*86a0*/  BSYNC B1 ;  /* 0x0000000000017941 */ /* 0x000fea0003800000 */
.L_x_143:
        /* <DEDUP_REMOVED lines=12> */
.L_x_146:
[----:B------:R-:W-:Y:S05]  /*8770*/  BSYNC B1 ;  /* 0x0000000000017941 */ /* 0x000fea0003800000 */
.L_x_145:
        /* <DEDUP_REMOVED lines=12> */
.L_x_148:
[----:B------:R-:W-:Y:S05]  /*8840*/  BSYNC B1 ;  /* 0x0000000000017941 */ /* 0x000fea0003800000 */
.L_x_147:
        /* <DEDUP_REMOVED lines=12> */
.L_x_150:
[----:B------:R-:W-:Y:S05]  /*8910*/  BSYNC B1 ;  /* 0x0000000000017941 */ /* 0x000fea0003800000 */
.L_x_149:
        /* <DEDUP_REMOVED lines=12> */
.L_x_152:
[----:B------:R-:W-:Y:S05]  /*89e0*/  BSYNC B1 ;  /* 0x0000000000017941 */ /* 0x000fea0003800000 */
.L_x_151:
        /* <DEDUP_REMOVED lines=12> */
.L_x_154:
[----:B------:R-:W-:Y:S05]  /*8ab0*/  BSYNC B1 ;  /* 0x0000000000017941 */ /* 0x000fea0003800000 */
.L_x_153:
        /* <DEDUP_REMOVED lines=12> */
.L_x_156:
[----:B------:R-:W-:Y:S05]  /*8b80*/  BSYNC B1 ;  /* 0x0000000000017941 */ /* 0x000fea0003800000 */
.L_x_155:
        /* <DEDUP_REMOVED lines=12> */
.L_x_158:
[----:B------:R-:W-:Y:S05]  /*8c50*/  BSYNC B1 ;  /* 0x0000000000017941 */ /* 0x000fea0003800000 */
.L_x_157:
        /* <DEDUP_REMOVED lines=12> */
.L_x_160:
[----:B------:R-:W-:Y:S05]  /*8d20*/  BSYNC B1 ;  /* 0x0000000000017941 */ /* 0x000fea0003800000 */
.L_x_159:
        /* <DEDUP_REMOVED lines=12> */
.L_x_162:
[----:B------:R-:W-:Y:S05]  /*8df0*/  BSYNC B1 ;  /* 0x0000000000017941 */ /* 0x000fea0003800000 */
.L_x_161:
        /* <DEDUP_REMOVED lines=12> */
.L_x_164:
[----:B------:R-:W-:Y:S05]  /*8ec0*/  BSYNC B1 ;  /* 0x0000000000017941 */ /* 0x000fea0003800000 */
.L_x_163:
        /* <DEDUP_REMOVED lines=12> */
.L_x_166:
[----:B------:R-:W-:Y:S05]  /*8f90*/  BSYNC B1 ;  /* 0x0000000000017941 */ /* 0x000fea0003800000 */
.L_x_165:
        /* <DEDUP_REMOVED lines=12> */
.L_x_168:
[----:B------:R-:W-:Y:S05]  /*9060*/  BSYNC B1 ;  /* 0x0000000000017941 */ /* 0x000fea0003800000 */
.L_x_167:
        /* <DEDUP_REMOVED lines=12> */
.L_x_170:
[----:B------:R-:W-:Y:S05]  /*9130*/  BSYNC B1 ;  /* 0x0000000000017941 */ /* 0x000fea0003800000 */
.L_x_169:
        /* <DEDUP_REMOVED lines=12> */
.L_x_172:
[----:B------:R-:W-:Y:S05]  /*9200*/  BSYNC B1 ;  /* 0x0000000000017941 */ /* 0x000fea0003800000 */
.L_x_171:
        /* <DEDUP_REMOVED lines=12> */
.L_x_174:
[----:B------:R-:W-:Y:S05]  /*92d0*/  BSYNC B1 ;  /* 0x0000000000017941 */ /* 0x000fea0003800000 */
.L_x_173:
        /* <DEDUP_REMOVED lines=12> */
.L_x_176:
[----:B------:R-:W-:Y:S05]  /*93a0*/  BSYNC B1 ;  /* 0x0000000000017941 */ /* 0x000fea0003800000 */
.L_x_175:
        /* <DEDUP_REMOVED lines=12> */
.L_x_178:
[----:B------:R-:W-:Y:S05]  /*9470*/  BSYNC B1 ;  /* 0x0000000000017941 */ /* 0x000fea0003800000 */
.L_x_177:
        /* <DEDUP_REMOVED lines=12> */
.L_x_180:
[----:B------:R-:W-:Y:S05]  /*9540*/  BSYNC B1 ;  /* 0x0000000000017941 */ /* 0x000fea0003800000 */
.L_x_179:
        /* <DEDUP_REMOVED lines=12> */
.L_x_182:
[----:B------:R-:W-:Y:S05]  /*9610*/  BSYNC B1 ;  /* 0x0000000000017941 */ /* 0x000fea0003800000 */
.L_x_181:
        /* <DEDUP_REMOVED lines=12> */
.L_x_184:
[----:B------:R-:W-:Y:S05]  /*96e0*/  BSYNC B1 ;  /* 0x0000000000017941 */ /* 0x000fea0003800000 */
.L_x_183:
        /* <DEDUP_REMOVED lines=12> */
.L_x_186:
[----:B------:R-:W-:Y:S05]  /*97b0*/  BSYNC B1 ;  /* 0x0000000000017941 */ /* 0x000fea0003800000 */
.L_x_185:
        /* <DEDUP_REMOVED lines=12> */
.L_x_188:
[----:B------:R-:W-:Y:S05]  /*9880*/  BSYNC B1 ;  /* 0x0000000000017941 */ /* 0x000fea0003800000 */
.L_x_187:
        /* <DEDUP_REMOVED lines=12> */
.L_x_190:
[----:B------:R-:W-:Y:S05]  /*9950*/  BSYNC B1 ;  /* 0x0000000000017941 */ /* 0x000fea0003800000 */
.L_x_189:
        /* <DEDUP_REMOVED lines=12> */
.L_x_192:
[----:B------:R-:W-:Y:S05]  /*9a20*/  BSYNC B1 ;  /* 0x0000000000017941 */ /* 0x000fea0003800000 */
.L_x_191:
[----:B-----5:R-:W-:Y:S01]  /*9a30*/  LOP3.LUT R32, R32, 0xff, RZ, 0xc0, !PT ;  /* 0x000000ff20207812 */ /* 0x020fe200078ec0ff */
[----:B------:R-:W-:Y:S01]  /*9a40*/  BSSY B1, `(.L_x_193) ;  /* 0x000000b000017945 */ /* 0x000fe20003800000 */
[----:B------:R-:W-:Y:S02]  /*9a50*/  ISETP.LT.OR P4, PT, R34, 0x99, !P0 ;  /* 0x000000992200780c */ /* 0x000fe40004781670 */
[----:B------:R-:W-:-:S05]  /*9a60*/  F2FP.F16.E5M2.UNPACK_B R32, R32 ;  /* 0x00000020ff20723e */ /* 0x000fca00020004ff */
[----:B------:R-:W-:-:S05]  /*9a70*/  HADD2.F32 R32, -RZ, R32.H0_H0 ;  /* 0x20000020ff207230 */ /* 0x000fca0000004100 */
[----:B------:R-:W-:-:S04]  /*9a80*/  FMUL R32, R32, UR26 ;  /* 0x0000001a20207c20 */ /* 0x000fc80008400000 */
[----:B------:R-:W-:Y:S01]  /*9a90*/  FFMA R32, R23, UR25, R32 ;  /* 0x0000001917207c23 */ /* 0x000fe20008000020 */
[----:B------:R-:W-:-:S04]  /*9aa0*/  PRMT R23, RZ, 0x7610, R23 ;  /* 0x00007610ff177816 */ /* 0x000fc80000000017 */
[----:B0-----:R-:W-:-:S05]  /*9ab0*/  F2FP.SATFINITE.E5M2.F32.PACK_AB_MERGE_C R33, RZ, R32, RZ ;  /* 0x00000020ff21723e */ /* 0x001fca00048060ff */
[----:B------:R0:W-:Y:S01]  /*9ac0*/  @!P3 STG.E.U8 desc[UR22][R26.64+0x91], R33 ;  /* 0x000091211a00b986 */ /* 0x0001e2000c101116 */
[----:B------:R-:W-:Y:S05]  /*9ad0*/  @P4 BRA `(.L_x_194) ;  /* 0x0000000000044947 */ /* 0x000fea0003800000 */
[----:B------:R0:W5:Y:S02]  /*9ae0*/  LDG.E.U8 R23, desc[UR22][R28.64+0x98] ;  /* 0x000098161c177981 */ /* 0x000164000c1e1100 */
.L_x_194:
[----:B------:R-:W-:Y:S05]  /*9af0*/  BSYNC B1 ;  /* 0x0000000000017941 */ /* 0x000fea0003800000 */
.L_x_193:
        /* <DEDUP_REMOVED lines=8> */
[----:B------:R-:W-:-:S05]  /*9b80*/  F2FP.SATFINITE.E5M2.F32.PACK_AB_MERGE_C R23, RZ, R23, RZ ;  /* 0x00000017ff17723e */ /* 0x000fca00048060ff */
[----:B------:R0:W-:Y:S01]  /*9b90*/  @!P4 STG.E.U8 desc[UR22][R24.64+0x98], R23 ;  /* 0x000098171800c986 */ /* 0x0001e2000c101116 */
[----:B------:R-:W-:Y:S05]  /*9ba0*/  @P3 BRA `(.L_x_196) ;  /* 0x0000000000043947 */ /* 0x000fea0003800000 */
[----:B------:R0:W5:Y:S02]  /*9bb0*/  LDG.E.U8 R22, desc[UR22][R28.64+0x99] ;  /* 0x000099161c167981 */ /* 0x000164000c1e1100 */
.L_x_196:
[----:B------:R-:W-:Y:S05]  /*9bc0*/  BSYNC B1 ;  /* 0x0000000000017941 */ /* 0x000fea0003800000 */
.L_x_195:
        /* <DEDUP_REMOVED lines=12> */
.L_x_198:
[----:B------:R-:W-:Y:S05]  /*9c90*/  BSYNC B1 ;  /* 0x0000000000017941 */ /* 0x000fea0003800000 */
.L_x_197:
        /* <DEDUP_REMOVED lines=12> */
.L_x_200:
[----:B------:R-:W-:Y:S05]  /*9d60*/  BSYNC B1 ;  /* 0x0000000000017941 */ /* 0x000fea0003800000 */
.L_x_199:
        /* <DEDUP_REMOVED lines=12> */
.L_x_202:
[----:B------:R-:W-:Y:S05]  /*9e30*/  BSYNC B1 ;  /* 0x0000000000017941 */ /* 0x000fea0003800000 */
.L_x_201:
        /* <DEDUP_REMOVED lines=12> */
.L_x_204:
[----:B------:R-:W-:Y:S05]  /*9f00*/  BSYNC B1 ;  /* 0x0000000000017941 */ /* 0x000fea0003800000 */
.L_x_203:
        /* <DEDUP_REMOVED lines=12> */
.L_x_206:
[----:B------:R-:W-:Y:S05]  /*9fd0*/  BSYNC B1 ;  /* 0x0000000000017941 */ /* 0x000fea0003800000 */
.L_x_205:
        /* <DEDUP_REMOVED lines=12> */
.L_x_208:
[----:B------:R-:W-:Y:S05]  /*a0a0*/  BSYNC B1 ;  /* 0x0000000000017941 */ /* 0x000fea0003800000 */
.L_x_207:
        /* <DEDUP_REMOVED lines=12> */
.L_x_210:
[----:B------:R-:W-:Y:S05]  /*a170*/  BSYNC B1 ;  /* 0x0000000000017941 */ /* 0x000fea0003800000 */
.L_x_209:
        /* <DEDUP_REMOVED lines=12> */
.L_x_212:
[----:B------:R-:W-:Y:S05]  /*a240*/  BSYNC B1 ;  /* 0x0000000000017941 */ /* 0x000fea0003800000 */
.L_x_211:
        /* <DEDUP_REMOVED lines=12> */
.L_x_214:
[----:B------:R-:W-:Y:S05]  /*a310*/  BSYNC B1 ;  /* 0x0000000000017941 */ /* 0x000fea0003800000 */
.L_x_213:
        /* <DEDUP_REMOVED lines=12> */
.L_x_216:
[----:B------:R-:W-:Y:S05]  /*a3e0*/  BSYNC B1 ;  /* 0x0000000000017941 */ /* 0x000fea0003800000 */
.L_x_215:
        /* <DEDUP_REMOVED lines=12> */
.L_x_218:
[----:B------:R-:W-:Y:S05]  /*a4b0*/  BSYNC B1 ;  /* 0x0000000000017941 */ /* 0x000fea0003800000 */
.L_x_217:
        /* <DEDUP_REMOVED lines=12> */
.L_x_220:
[----:B------:R-:W-:Y:S05]  /*a580*/  BSYNC B1 ;  /* 0x0000000000017941 */ /* 0x000fea0003800000 */
.L_x_219:
        /* <DEDUP_REMOVED lines=12> */
.L_x_222:
[----:B------:R-:W-:Y:S05]  /*a650*/  BSYNC B1 ;  /* 0x0000000000017941 */ /* 0x000fea0003800000 */
.L_x_221:
        /* <DEDUP_REMOVED lines=12> */
.L_x_224:
[----:B------:R-:W-:Y:S05]  /*a720*/  BSYNC B1 ;  /* 0x0000000000017941 */ /* 0x000fea0003800000 */
.L_x_223:
        /* <DEDUP_REMOVED lines=12> */
.L_x_226:
[----:B------:R-:W-:Y:S05]  /*a7f0*/  BSYNC B1 ;  /* 0x0000000000017941 */ /* 0x000fea0003800000 */
.L_x_225:
        /* <DEDUP_REMOVED lines=12> */
.L_x_228:
[----:B------:R-:W-:Y:S05]  /*a8c0*/  BSYNC B1 ;  /* 0x0000000000017941 */ /* 0x000fea0003800000 */
.L_x_227:
        /* <DEDUP_REMOVED lines=12> */
.L_x_230:
[----:B------:R-:W-:Y:S05]  /*a990*/  BSYNC B1 ;  /* 0x0000000000017941 */ /* 0x000fea0003800000 */
.L_x_229:
        /* <DEDUP_REMOVED lines=12> */
.L_x_232:
[----:B------:R-:W-:Y:S05]  /*aa60*/  BSYNC B1 ;  /* 0x0000000000017941 */ /* 0x000fea0003800000 */
.L_x_231:
        /* <DEDUP_REMOVED lines=12> */
.L_x_234:
[----:B------:R-:W-:Y:S05]  /*ab30*/  BSYNC B1 ;  /* 0x0000000000017941 */ /* 0x000fea0003800000 */
.L_x_233:
        /* <DEDUP_REMOVED lines=12> */
.L_x_236:
[----:B------:R-:W-:Y:S05]  /*ac00*/  BSYNC B1 ;  /* 0x0000000000017941 */ /* 0x000fea0003800000 */
.L_x_235:
[----:B-----5:R-:W-:Y:S01]  /*ac10*/  LOP3.LUT R2, R2, 0xff, RZ, 0xc0, !PT ;  /* 0x000000ff02027812 */ /* 0x020fe200078ec0ff */
[----:B------:R-:W-:Y:S01]  /*ac20*/  BSSY B1, `(.L_x_237) ;  /* 0x000000b000017945 */ /* 0x000fe20003800000 */
[----:B------:R-:W-:Y:S02]  /*ac30*/  ISETP.LT.OR P4, PT, R34, 0xc1, !P1 ;  /* 0x000000c12200780c */ /* 0x000fe40004f81670 */
[----:B------:R-:W-:-:S05]  /*ac40*/  F2FP.F16.E5M2.UNPACK_B R2, R2 ;  /* 0x00000002ff02723e */ /* 0x000fca00020004ff */
[----:B------:R-:W-:-:S05]  /*ac50*/  HADD2.F32 R2, -RZ, R2.H0_H0 ;  /* 0x20000002ff027230 */ /* 0x000fca0000004100 */
[----:B0-----:R-:W-:-:S04]  /*ac60*/  FMUL R3, R2, UR26 ;  /* 0x0000001a02037c20 */ /* 0x001fc80008400000 */
[----:B------:R-:W-:Y:S01]  /*ac70*/  FFMA R3, R0, UR25, R3 ;  /* 0x0000001900037c23 */ /* 0x000fe20008000003 */
[----:B------:R-:W-:-:S04]  /*ac80*/  PRMT R0, RZ, 0x7610, R0 ;  /* 0x00007610ff007816 */ /* 0x000fc80000000000 */
[----:B------:R-:W-:-:S05]  /*ac90*/  F2FP.SATFINITE.E5M2.F32.PACK_AB_MERGE_C R3, RZ, R3, RZ ;  /* 0x00000003ff03723e */ /* 0x000fca00048060ff */
[----:B------:R0:W-:Y:S01]  /*aca0*/  @!P3 STG.E.U8 desc[UR22][R24.64+0xc1], R3 ;  /* 0x0000c1031800b986 */ /* 0x0001e2000c101116 */
[----:B------:R-:W-:Y:S05]  /*acb0*/  @P4 BRA `(.L_x_238) ;  /* 0x0000000000044947 */ /* 0x000fea0003800000 */
[----:B------:R0:W5:Y:S02]  /*acc0*/  LDG.E.U8 R0, desc[UR22][R30.64+0xc0] ;  /* 0x0000c0161e007981 */ /* 0x000164000c1e1100 */
.L_x_238:
[----:B------:R-:W-:Y:S05]  /*acd0*/  BSYNC B1 ;  /* 0x0000000000017941 */ /* 0x000fea0003800000 */
.L_x_237:
[----:B------:R-:W2:Y:S01]  /*ace0*/  LDL.LU R2, [R1] ;  /* 0x0000000001027983 */ /* 0x000ea20000300800 */
[----:B-----5:R-:W-:Y:S01]  /*acf0*/  LOP3.LUT R0, R0, 0xff, RZ, 0xc0, !PT ;  /* 0x000000ff00007812 */ /* 0x020fe200078ec0ff */
[----:B------:R-:W-:Y:S01]  /*ad00*/  BSSY B1, `(.L_x_239) ;  /* 0x000000b000017945 */ /* 0x000fe20003800000 */
[----:B------:R-:W-:Y:S02]  /*ad10*/  ISETP.LT.OR P3, PT, R34, 0xc2, !P1 ;  /* 0x000000c22200780c */ /* 0x000fe40004f61670 */
[----:B------:R-:W-:-:S05]  /*ad20*/  F2FP.F16.E5M2.UNPACK_B R0, R0 ;  /* 0x00000000ff00723e */ /* 0x000fca00020004ff */
[----:B------:R-:W-:-:S05]  /*ad30*/  HADD2.F32 R0, -RZ, R0.H0_H0 ;  /* 0x20000000ff007230 */ /* 0x000fca0000004100 */
[----:B------:R-:W-:-:S04]  /*ad40*/  FMUL R0, R0, UR26 ;  /* 0x0000001a00007c20 */ /* 0x000fc80008400000 */
[----:B--2---:R-:W-:-:S05]  /*ad50*/  FFMA R0, R2, UR25, R0 ;  /* 0x0000001902007c23 */ /* 0x004fca0008000000 */
[----:B0-----:R-:W-:Y:S02]  /*ad60*/  F2FP.SATFINITE.E5M2.F32.PACK_AB_MERGE_C R3, RZ, R0, RZ ;  /* 0x00000000ff03723e */ /* 0x001fe400048060ff */
[----:B------:R-:W-:-:S03]  /*ad70*/  PRMT R0, RZ, 0x7610, R0 ;  /* 0x00007610ff007816 */ /* 0x000fc60000000000 */
[----:B------:R0:W-:Y:S01]  /*ad80*/  @!P4 STG.E.U8 desc[UR22][R26.64+0xc0], R3 ;  /* 0x0000c0031a00c986 */ /* 0x0001e2000c101116 */
[----:B------:R-:W-:Y:S05]  /*ad90*/  @P3 BRA `(.L_x_240) ;  /* 0x0000000000043947 */ /* 0x000fea0003800000 */
[----:B------:R2:W5:Y:S02]  /*ada0*/  LDG.E.U8 R0, desc[UR22][R30.64+0xc1] ;  /* 0x0000c1161e007981 */ /* 0x000564000c1e1100 */
.L_x_240:
[----:B------:R-:W-:Y:S05]  /*adb0*/  BSYNC B1 ;  /* 0x0000000000017941 */ /* 0x000fea0003800000 */
.L_x_239:
[----:B------:R-:W3:Y:S01]  /*adc0*/  LDL.LU R2, [R1+0x4] ;  /* 0x0000040001027983 */ /* 0x000ee20000300800 */
[----:B-----5:R-:W-:Y:S01]  /*add0*/  LOP3.LUT R0, R0, 0xff, RZ, 0xc0, !PT ;  /* 0x000000ff00007812 */ /* 0x020fe200078ec0ff */
[----:B------:R-:W-:Y:S01]  /*ade0*/  BSSY B1, `(.L_x_241) ;  /* 0x000000b000017945 */ /* 0x000fe20003800000 */
[----:B------:R-:W-:Y:S02]  /*adf0*/  ISETP.LT.OR P4, PT, R34, 0xc9, !P0 ;  /* 0x000000c92200780c */ /* 0x000fe40004781670 */
[----:B------:R-:W-:-:S05]  /*ae00*/  F2FP.F16.E5M2.UNPACK_B R0, R0 ;  /* 0x00000000ff00723e */ /* 0x000fca00020004ff */
[----:B------:R-:W-:-:S05]  /*ae10*/  HADD2.F32 R0, -RZ, R0.H0_H0 ;  /* 0x20000000ff007230 */ /* 0x000fca0000004100 */
[----:B------:R-:W-:-:S04]  /*ae20*/  FMUL R0, R0, UR26 ;  /* 0x0000001a00007c20 */ /* 0x000fc80008400000 */
[----:B---3--:R-:W-:-:S05]  /*ae30*/  FFMA R0, R2, UR25, R0 ;  /* 0x0000001902007c23 */ /* 0x008fca0008000000 */
[----:B0-----:R-:W-:Y:S02]  /*ae40*/  F2FP.SATFINITE.E5M2.F32.PACK_AB_MERGE_C R3, RZ, R0, RZ ;  /* 0x00000000ff03723e */ /* 0x001fe400048060ff */
[----:B------:R-:W-:-:S03]  /*ae50*/  PRMT R0, RZ, 0x7610, R0 ;  /* 0x00007610ff007816 */ /* 0x000fc60000000000 */
[----:B------:R0:W-:Y:S01]  /*ae60*/  @!P3 STG.E.U8 desc[UR22][R26.64+0xc1], R3 ;  /* 0x0000c1031a00b986 */ /* 0x0001e2000c101116 */
[----:B------:R-:W-:Y:S05]  /*ae70*/  @P4 BRA `(.L_x_242) ;  /* 0x0000000000044947 */ /* 0x000fea0003800000 */
[----:B------:R3:W5:Y:S02]  /*ae80*/  LDG.E.U8 R0, desc[UR22][R28.64+0xc8] ;  /* 0x0000c8161c007981 */ /* 0x000764000c1e1100 */
.L_x_242:
[----:B------:R-:W-:Y:S05]  /*ae90*/  BSYNC B1 ;  /* 0x0000000000017941 */ /* 0x000fea0003800000 */
.L_x_241:
[----:B------:R-:W2:Y:S01]  /*aea0*/  LDL.LU R2, [R1+0x8] ;  /* 0x0000080001027983 */ /* 0x000ea20000300800 */
        /* <DEDUP_REMOVED lines=12> */
.L_x_244:
[----:B------:R-:W-:Y:S05]  /*af70*/  BSYNC B1 ;  /* 0x0000000000017941 */ /* 0x000fea0003800000 */
.L_x_243:
        /* <DEDUP_REMOVED lines=13> */
.L_x_246:
[----:B------:R-:W-:Y:S05]  /*b050*/  BSYNC B1 ;  /* 0x0000000000017941 */ /* 0x000fea0003800000 */
.L_x_245:
        /* <DEDUP_REMOVED lines=13> */
.L_x_248:
[----:B------:R-:W-:Y:S05]  /*b130*/  BSYNC B1 ;  /* 0x0000000000017941 */ /* 0x000fea0003800000 */
.L_x_247:
        /* <DEDUP_REMOVED lines=13> */
.L_x_250:
[----:B------:R-:W-:Y:S05]  /*b210*/  BSYNC B1 ;  /* 0x0000000000017941 */ /* 0x000fea0003800000 */
.L_x_249:
        /* <DEDUP_REMOVED lines=13> */
.L_x_252:
[----:B------:R-:W-:Y:S05]  /*b2f0*/  BSYNC B1 ;  /* 0x0000000000017941 */ /* 0x000fea0003800000 */
.L_x_251:
        /* <DEDUP_REMOVED lines=13> */
.L_x_254:
[----:B------:R-:W-:Y:S05]  /*b3d0*/  BSYNC B1 ;  /* 0x0000000000017941 */ /* 0x000fea0003800000 */
.L_x_253:
        /* <DEDUP_REMOVED lines=13> */
.L_x_256:
[----:B------:R-:W-:Y:S05]  /*b4b0*/  BSYNC B1 ;  /* 0x0000000000017941 */ /* 0x000fea0003800000 */
.L_x_255:
        /* <DEDUP_REMOVED lines=13> */
.L_x_258:
[----:B------:R-:W-:Y:S05]  /*b590*/  BSYNC B1 ;  /* 0x0000000000017941 */ /* 0x000fea0003800000 */
.L_x_257:
        /* <DEDUP_REMOVED lines=13> */
.L_x_260:
[----:B------:R-:W-:Y:S05]  /*b670*/  BSYNC B1 ;  /* 0x0000000000017941 */ /* 0x000fea0003800000 */
.L_x_259:
        /* <DEDUP_REMOVED lines=13> */
.L_x_262:
[----:B------:R-:W-:Y:S05]  /*b750*/  BSYNC B1 ;  /* 0x0000000000017941 */ /* 0x000fea0003800000 */
.L_x_261:
        /* <DEDUP_REMOVED lines=13> */
.L_x_264:
[----:B------:R-:W-:Y:S05]  /*b830*/  BSYNC B1 ;  /* 0x0000000000017941 */ /* 0x000fea0003800000 */
.L_x_263:
        /* <DEDUP_REMOVED lines=13> */
.L_x_266:
[----:B------:R-:W-:Y:S05]  /*b910*/  BSYNC B1 ;  /* 0x0000000000017941 */ /* 0x000fea0003800000 */
.L_x_265:
        /* <DEDUP_REMOVED lines=13> */
.L_x_268:
[----:B------:R-:W-:Y:S05]  /*b9f0*/  BSYNC B1 ;  /* 0x0000000000017941 */ /* 0x000fea0003800000 */
.L_x_267:
        /* <DEDUP_REMOVED lines=13> */
.L_x_270:
[----:B------:R-:W-:Y:S05]  /*bad0*/  BSYNC B1 ;  /* 0x0000000000017941 */ /* 0x000fea0003800000 */
.L_x_269:
        /* <DEDUP_REMOVED lines=13> */
.L_x_272:
[----:B------:R-:W-:Y:S05]  /*bbb0*/  BSYNC B1 ;  /* 0x0000000000017941 */ /* 0x000fea0003800000 */
.L_x_271:
        /* <DEDUP_REMOVED lines=13> */
.L_x_274:
[----:B------:R-:W-:Y:S05]  /*bc90*/  BSYNC B1 ;  /* 0x0000000000017941 */ /* 0x000fea0003800000 */
.L_x_273:
        /* <DEDUP_REMOVED lines=13> */
.L_x_276:
[----:B------:R-:W-:Y:S05]  /*bd70*/  BSYNC B1 ;  /* 0x0000000000017941 */ /* 0x000fea0003800000 */
.L_x_275:
        /* <DEDUP_REMOVED lines=13> */
.L_x_278:
[----:B------:R-:W-:Y:S05]  /*be50*/  BSYNC B1 ;  /* 0x0000000000017941 */ /* 0x000fea0003800000 */
.L_x_277:
        /* <DEDUP_REMOVED lines=13> */
.L_x_280:
[----:B------:R-:W-:Y:S05]  /*bf30*/  BSYNC B1 ;  /* 0x0000000000017941 */ /* 0x000fea0003800000 */
.L_x_279:
        /* <DEDUP_REMOVED lines=13> */
.L_x_282:
[----:B------:R-:W-:Y:S05]  /*c010*/  BSYNC B1 ;  /* 0x0000000000017941 */ /* 0x000fea0003800000 */
.L_x_281:
        /* <DEDUP_REMOVED lines=13> */
.L_x_284:
[----:B------:R-:W-:Y:S05]  /*c0f0*/  BSYNC B1 ;  /* 0x0000000000017941 */ /* 0x000fea0003800000 */
.L_x_283:
        /* <DEDUP_REMOVED lines=13> */
.L_x_286:
[----:B------:R-:W-:Y:S05]  /*c1d0*/  BSYNC B1 ;  /* 0x0000000000017941 */ /* 0x000fea0003800000 */
.L_x_285:
        /* <DEDUP_REMOVED lines=13> */
.L_x_288:
[----:B------:R-:W-:Y:S05]  /*c2b0*/  BSYNC B1 ;  /* 0x0000000000017941 */ /* 0x000fea0003800000 */
.L_x_287:
        /* <DEDUP_REMOVED lines=13> */
.L_x_290:
[----:B------:R-:W-:Y:S05]  /*c390*/  BSYNC B1 ;  /* 0x0000000000017941 */ /* 0x000fea0003800000 */
.L_x_289:
        /* <DEDUP_REMOVED lines=13> */
.L_x_292:
[----:B------:R-:W-:Y:S05]  /*c470*/  BSYNC B1 ;  /* 0x0000000000017941 */ /* 0x000fea0003800000 */
.L_x_291:
        /* <DEDUP_REMOVED lines=13> */
.L_x_294:
[----:B------:R-:W-:Y:S05]  /*c550*/  BSYNC B1 ;  /* 0x0000000000017941 */ /* 0x000fea0003800000 */
.L_x_293:
        /* <DEDUP_REMOVED lines=13> */
.L_x_296:
[----:B------:R-:W-:Y:S05]  /*c630*/  BSYNC B1 ;  /* 0x0000000000017941 */ /* 0x000fea0003800000 */
.L_x_295:
[----:B------:R-:W-:Y:S05]  /*c640*/  @P1 BRA `(.L_x_297) ;  /* 0x0000002000a41947 */ /* 0x000fea0003800000 */
[----:B------:R-:W2:Y:S01]  /*c650*/  LDL.LU R2, [R1+0x74] ;  /* 0x0000740001027983 */ /* 0x000ea20000300800 */
[----:B-----5:R-:W-:-:S04]  /*c660*/  LOP3.LUT R0, R0, 0xff, RZ, 0xc0, !PT ;  /* 0x000000ff00007812 */ /* 0x020fc800078ec0ff */
[----:B------:R-:W-:-:S05]  /*c670*/  F2FP.F16.E5M2.UNPACK_B R0, R0 ;  /* 0x00000000ff00723e */ /* 0x000fca00020004ff */
[----:B------:R-:W-:-:S05]  /*c680*/  HADD2.F32 R0, -RZ, R0.H0_H0 ;  /* 0x20000000ff007230 */ /* 0x000fca0000004100 */
[----:B------:R-:W-:-:S04]  /*c690*/  FMUL R0, R0, UR26 ;  /* 0x0000001a00007c20 */ /* 0x000fc80008400000 */
[----:B--2---:R-:W-:-:S05]  /*c6a0*/  FFMA R0, R2, UR25, R0 ;  /* 0x0000001902007c23 */ /* 0x004fca0008000000 */
[----:B0-----:R-:W-:-:S05]  /*c6b0*/  F2FP.SATFINITE.E5M2.F32.PACK_AB_MERGE_C R3, RZ, R0, RZ ;  /* 0x00000000ff03723e */ /* 0x001fca00048060ff */
[----:B------:R0:W-:Y:S01]  /*c6c0*/  STG.E.U8 desc[UR22][R26.64+0xf9], R3 ;  /* 0x0000f9031a007986 */ /* 0x0001e2000c101116 */
[----:B------:R-:W-:Y:S05]  /*c6d0*/  BRA `(.L_x_297) ;  /* 0x0000002000807947 */ /* 0x000fea0003800000 */
.L_x_40:
[C---:B------:R-:W-:Y:S01]  /*c6e0*/  ISETP.GE.AND P1, PT, R39.reuse, 0x1, PT ;  /* 0x000000012700780c */ /* 0x040fe20003f26270 */
[----:B------:R-:W-:Y:S01]  /*c6f0*/  FMUL R226, R226, UR25 ;  /* 0x00000019e2e27c20 */ /* 0x000fe20008400000 */
[----:B------:R-:W2:Y:S01]  /*c700*/  LDL.LU R227, [R1+0x10] ;  /* 0x0000100001e37983 */ /* 0x000ea20000300800 */
[----:B------:R-:W-:Y:S01]  /*c710*/  ISETP.GE.AND P0, PT, R39, 0x9, PT ;  /* 0x000000092700780c */ /* 0x000fe20003f06270 */
[----:B------:R-:W-:Y:S01]  /*c720*/  FMUL R225, R225, UR25 ;  /* 0x00000019e1e17c20 */ /* 0x000fe20008400000 */
[C---:B------:R-:W-:Y:S02]  /*c730*/  ISETP.LT.OR P4, PT, R34.reuse, 0x1, !P1 ;  /* 0x000000012200780c */ /* 0x040fe40004f81670 */
[C---:B------:R-:W-:Y:S02]  /*c740*/  ISETP.LT.OR P5, PT, R34.reuse, 0x2, !P1 ;  /* 0x000000022200780c */ /* 0x040fe40004fa1670 */
[----:B------:R-:W-:Y:S02]  /*c750*/  F2FP.SATFINITE.E5M2.F32.PACK_AB_MERGE_C R29, RZ, R226, RZ ;  /* 0x000000e2ff1d723e */ /* 0x000fe400048060ff */
[----:B------:R-:W-:Y:S01]  /*c760*/  ISETP.LT.OR P3, PT, R34, 0x1, !P0 ;  /* 0x000000012200780c */ /* 0x000fe20004761670 */
[----:B------:R-:W-:Y:S01]  /*c770*/  FMUL R224, R224, UR25 ;  /* 0x00000019e0e07c20 */ /* 0x000fe20008400000 */
[----:B------:R-:W-:Y:S01]  /*c780*/  ISETP.LT.OR P6, PT, R34, 0xa, !P1 ;  /* 0x0000000a2200780c */ /* 0x000fe20004fc1670 */
[----:B------:R-:W-:Y:S01]  /*c790*/  FMUL R223, R223, UR25 ;  /* 0x00000019dfdf7c20 */ /* 0x000fe20008400000 */
[----:B------:R-:W-:Y:S01]  /*c7a0*/  F2FP.SATFINITE.E5M2.F32.PACK_AB_MERGE_C R225, RZ, R225, RZ ;  /* 0x000000e1ffe1723e */ /* 0x000fe200048060ff */
[----:B------:R-:W-:Y:S01]  /*c7b0*/  FMUL R221, R221, UR25 ;  /* 0x00000019dddd7c20 */ /* 0x000fe20008400000 */
[----:B------:R-:W-:Y:S01]  /*c7c0*/  FMUL R222, R222, UR25 ;  /* 0x00000019dede7c20 */ /* 0x000fe20008400000 */
[----:B------:R0:W-:Y:S01]  /*c7d0*/  @!P4 STG.E.U8 desc[UR22][R24.64], R29 ;  /* 0x0000001d1800c986 */ /* 0x0001e2000c101116 */
[----:B------:R-:W-:-:S02]  /*c7e0*/  ISETP.LT.OR P4, PT, R34, 0x2, !P0 ;  /* 0x000000022200780c */ /* 0x000fc40004781670 */
[----:B------:R-:W-:Y:S01]  /*c7f0*/  F2FP.SATFINITE.E5M2.F32.PACK_AB_MERGE_C R31, RZ, R224, RZ ;  /* 0x000000e0ff1f723e */ /* 0x000fe200048060ff */
[----:B------:R3:W-:Y:S01]  /*c800*/  @!P5 STG.E.U8 desc[UR22][R24.64+0x1], R225 ;  /* 0x000001e11800d986 */ /* 0x0007e2000c101116 */
[----:B------:R-:W-:Y:S02]  /*c810*/  ISETP.LT.OR P5, PT, R34, 0x9, !P1 ;  /* 0x000000092200780c */ /* 0x000fe40004fa1670 */
[----:B------:R-:W-:Y:S01]  /*c820*/  F2FP.SATFINITE.E5M2.F32.PACK_AB_MERGE_C R223, RZ, R223, RZ ;  /* 0x000000dfffdf723e */ /* 0x000fe200048060ff */
[----:B------:R-:W-:Y:S01]  /*c830*/  FMUL R220, R220, UR25 ;  /* 0x00000019dcdc7c20 */ /* 0x000fe20008400000 */
[----:B------:R-:W-:Y:S01]  /*c840*/  F2FP.SATFINITE.E5M2.F32.PACK_AB_MERGE_C R221, RZ, R221, RZ ;  /* 0x000000ddffdd723e */ /* 0x000fe200048060ff */
[----:B------:R-:W-:Y:S01]  /*c850*/  @!P3 STG.E.U8 desc[UR22][R26.64], R31 ;  /* 0x0000001f1a00b986 */ /* 0x000fe2000c101116 */
[----:B------:R-:W-:-:S03]  /*c860*/  ISETP.LT.OR P3, PT, R34, 0x9, !P0 ;  /* 0x000000092200780c */ /* 0x000fc60004761670 */
[----:B------:R-:W-:Y:S01]  /*c870*/  @!P4 STG.E.U8 desc[UR22][R26.64+0x1], R223 ;  /* 0x000001df1a00c986 */ /* 0x000fe2000c101116 */
[----:B------:R-:W-:-:S03]  /*c880*/  ISETP.LT.OR P4, PT, R34, 0xa, !P0 ;  /* 0x0000000a2200780c */ /* 0x000fc60004781670 */
[----:B------:R-:W-:Y:S01]  /*c890*/  @!P6 STG.E.U8 desc[UR22][R24.64+0x9], R221 ;  /* 0x000009dd1800e986 */ /* 0x000fe2000c101116 */
[C---:B------:R-:W-:Y:S01]  /*c8a0*/  ISETP.LT.OR P6, PT, R34.reuse, 0x12, !P1 ;  /* 0x000000122200780c */ /* 0x040fe20004fc1670 */
[----:B------:R-:W-:Y:S01]  /*c8b0*/  FMUL R219, R219, UR25 ;  /* 0x00000019dbdb7c20 */ /* 0x000fe20008400000 */
[----:B0-----:R-:W-:Y:S01]  /*c8c0*/  F2FP.SATFINITE.E5M2.F32.PACK_AB_MERGE_C R29, RZ, R222, RZ ;  /* 0x000000deff1d723e */ /* 0x001fe200048060ff */
[----:B------:R-:W-:Y:S01]  /*c8d0*/  FMUL R217, R217, UR25 ;  /* 0x00000019d9d97c20 */ /* 0x000fe20008400000 */
[----:B------:R-:W4:Y:S01]  /*c8e0*/  LDL.LU R226, [R1+0xc] ;  /* 0x00000c0001e27983 */ /* 0x000f220000300800 */
[----:B------:R-:W-:Y:S02]  /*c8f0*/  F2FP.SATFINITE.E5M2.F32.PACK_AB_MERGE_C R33, RZ, R220, RZ ;  /* 0x000000dcff21723e */ /* 0x000fe400048060ff */
[----:B------:R-:W-:Y:S01]  /*c900*/  F2FP.SATFINITE.E5M2.F32.PACK_AB_MERGE_C R219, RZ, R219, RZ ;  /* 0x000000dbffdb723e */ /* 0x000fe200048060ff */
[----:B------:R0:W-:Y:S01]  /*c910*/  @!P5 STG.E.U8 desc[UR22][R24.64+0x8], R29 ;  /* 0x0000081d1800d986 */ /* 0x0001e2000c101116 */
[----:B------:R-:W-:-:S02]  /*c920*/  ISETP.LT.OR P5, PT, R34, 0x11, !P1 ;  /* 0x000000112200780c */ /* 0x000fc40004fa1670 */
[----:B------:R-:W-:Y:S01]  /*c930*/  F2FP.SATFINITE.E5M2.F32.PACK_AB_MERGE_C R217, RZ, R217, RZ ;  /* 0x000000d9ffd9723e */ /* 0x000fe200048060ff */
[----:B---3--:R-:W3:Y:S01]  /*c940*/  LDL.LU R225, [R1+0x8] ;  /* 0x0000080001e17983 */ /* 0x008ee20000300800 */
[----:B------:R-:W-:-:S03]  /*c950*/  FMUL R218, R218, UR25 ;  /* 0x00000019dada7c20 */ /* 0x000fc60008400000 */
[----:B------:R-:W4:Y:S04]  /*c960*/  LDL.LU R224, [R1+0x4] ;  /* 0x0000040001e07983 */ /* 0x000f280000300800 */
[----:B------:R-:W3:Y:S01]  /*c970*/  LDL.LU R222, [R1] ;  /* 0x0000000001de7983 */ /* 0x000ee20000300800 */
[----:B0-----:R-:W-:Y:S01]  /*c980*/  F2FP.SATFINITE.E5M2.F32.PACK_AB_MERGE_C R29, RZ, R218, RZ ;  /* 0x000000daff1d723e */ /* 0x001fe200048060ff */
[----:B------:R-:W-:Y:S01]  /*c990*/  FMUL R216, R216, UR25 ;  /* 0x00000019d8d87c20 */ /* 0x000fe20008400000 */
[----:B------:R-:W-:Y:S01]  /*c9a0*/  FMUL R215, R215, UR25 ;  /* 0x00000019d7d77c20 */ /* 0x000fe20008400000 */
[----:B------:R0:W-:Y:S01]  /*c9b0*/  @!P3 STG.E.U8 desc[UR22][R26.64+0x8], R33 ;  /* 0x000008211a00b986 */ /* 0x0001e2000c101116 */
[C---:B------:R-:W-:Y:S01]  /*c9c0*/  ISETP.LT.OR P3, PT, R34.reuse, 0x11, !P0 ;  /* 0x000000112200780c */ /* 0x040fe20004761670 */
[----:B------:R-:W-:Y:S01]  /*c9d0*/  FMUL R213, R213, UR25 ;  /* 0x00000019d5d57c20 */ /* 0x000fe20008400000 */
[----:B------:R-:W-:Y:S01]  /*c9e0*/  F2FP.SATFINITE.E5M2.F32.PACK_AB_MERGE_C R31, RZ, R216, RZ ;  /* 0x000000d8ff1f723e */ /* 0x000fe200048060ff */
[----:B------:R-:W-:Y:S01]  /*c9f0*/  @!P4 STG.E.U8 desc[UR22][R26.64+0x9], R219 ;  /* 0x000009db1a00c986 */ /* 0x000fe2000c101116 */
[----:B------:R-:W-:Y:S01]  /*ca00*/  ISETP.LT.OR P4, PT, R34, 0x12, !P0 ;  /* 0x000000122200780c */ /* 0x000fe20004781670 */
[----:B------:R-:W-:Y:S01]  /*ca10*/  FMUL R214, R214, UR25 ;  /* 0x00000019d6d67c20 */ /* 0x000fe20008400000 */
[----:B------:R-:W-:Y:S01]  /*ca20*/  F2FP.SATFINITE.E5M2.F32.PACK_AB_MERGE_C R215, RZ, R215, RZ ;  /* 0x000000d7ffd7723e */ /* 0x000fe200048060ff */
[----:B------:R-:W-:Y:S01]  /*ca30*/  @!P6 STG.E.U8 desc[UR22][R24.64+0x11], R217 ;  /* 0x000011d91800e986 */ /* 0x000fe2000c101116 */
[----:B------:R-:W-:Y:S01]  /*ca40*/  ISETP.LT.OR P6, PT, R34, 0x1a, !P1 ;  /* 0x0000001a2200780c */ /* 0x000fe20004fc1670 */
[----:B------:R-:W-:Y:S01]  /*ca50*/  FMUL R212, R212, UR25 ;  /* 0x00000019d4d47c20 */ /* 0x000fe20008400000 */
[----:B------:R-:W-:Y:S01]  /*ca60*/  F2FP.SATFINITE.E5M2.F32.PACK_AB_MERGE_C R213, RZ, R213, RZ ;  /* 0x000000d5ffd5723e */ /* 0x000fe200048060ff */
[----:B------:R1:W-:Y:S01]  /*ca70*/  @!P5 STG.E.U8 desc[UR22][R24.64+0x10], R29 ;  /* 0x0000101d1800d986 */ /* 0x0003e2000c101116 */
[C---:B------:R-:W-:Y:S01]  /*ca80*/  ISETP.LT.OR P5, PT, R34.reuse, 0x19, !P1 ;  /* 0x000000192200780c */ /* 0x040fe20004fa1670 */
[----:B------:R-:W-:Y:S01]  /*ca90*/  FMUL R211, R211, UR25 ;  /* 0x00000019d3d37c20 */ /* 0x000fe20008400000 */
[----:B------:R-:W-:Y:S01]  /*caa0*/  FMUL R209, R209, UR25 ;  /* 0x00000019d1d17c20 */ /* 0x000fe20008400000 */
[----:B------:R1:W-:Y:S01]  /*cab0*/  @!P3 STG.E.U8 desc[UR22][R26.64+0x10], R31 ;  /* 0x0000101f1a00b986 */ /* 0x0003e2000c101116 */
[----:B------:R-:W-:Y:S01]  /*cac0*/  ISETP.LT.OR P3, PT, R34, 0x19, !P0 ;  /* 0x000000192200780c */ /* 0x000fe20004761670 */
[----:B------:R-:W-:Y:S01]  /*cad0*/  FMUL R210, R210, UR25 ;  /* 0x00000019d2d27c20 */ /* 0x000fe20008400000 */
[----:B0-----:R-:W-:Y:S01]  /*cae0*/  F2FP.SATFINITE.E5M2.F32.PACK_AB_MERGE_C R33, RZ, R212, RZ ;  /* 0x000000d4ff21723e */ /* 0x001fe200048060ff */
[----:B------:R-:W-:Y:S01]  /*caf0*/  @!P4 STG.E.U8 desc[UR22][R26.64+0x11], R215 ;  /* 0x000011d71a00c986 */ /* 0x000fe2000c101116 */
[----:B------:R-:W-:Y:S01]  /*cb00*/  ISETP.LT.OR P4, PT, R34, 0x1a, !P0 ;  /* 0x0000001a2200780c */ /* 0x000fe20004781670 */
[----:B------:R-:W-:Y:S01]  /*cb10*/  FMUL R208, R208, UR25 ;  /* 0x00000019d0d07c20 */ /* 0x000fe20008400000 */
[----:B------:R-:W-:Y:S01]  /*cb20*/  F2FP.SATFINITE.E5M2.F32.PACK_AB_MERGE_C R211, RZ, R211, RZ ;  /* 0x000000d3ffd3723e */ /* 0x000fe200048060ff */
[----:B------:R-:W-:Y:S01]  /*cb30*/  @!P6 STG.E.U8 desc[UR22][R24.64+0x19], R213 ;  /* 0x000019d51800e986 */ /* 0x000fe2000c101116 */
[----:B------:R-:W-:Y:S01]  /*cb40*/  ISETP.LT.OR P6, PT, R34, 0x22, !P1 ;  /* 0x000000222200780c */ /* 0x000fe20004fc1670 */
[----:B------:R-:W-:Y:S01]  /*cb50*/  FMUL R207, R207, UR25 ;  /* 0x00000019cfcf7c20 */ /* 0x000fe20008400000 */
[----:B-1----:R-:W-:Y:S01]  /*cb60*/  F2FP.SATFINITE.E5M2.F32.PACK_AB_MERGE_C R29, RZ, R214, RZ ;  /* 0x000000d6ff1d723e */ /* 0x002fe200048060ff */
[----:B------:R-:W-:Y:S01]  /*cb70*/  FMUL R205, R205, UR25 ;  /* 0x00000019cdcd7c20 */ /* 0x000fe20008400000 */
[----:B------:R-:W-:Y:S01]  /*cb80*/  F2FP.SATFINITE.E5M2.F32.PACK_AB_MERGE_C R209, RZ, R209, RZ ;  /* 0x000000d1ffd1723e */ /* 0x000fe200048060ff */
[----:B------:R-:W-:Y:S01]  /*cb90*/  FMUL R206, R206, UR25 ;  /* 0x00000019cece7c20 */ /* 0x000fe20008400000 */
[----:B------:R-:W-:Y:S01]  /*cba0*/  F2FP.SATFINITE.E5M2.F32.PACK_AB_MERGE_C R31, RZ, R208, RZ ;  /* 0x000000d0ff1f723e */ /* 0x000fe200048060ff */
[----:B------:R0:W-:Y:S01]  /*cbb0*/  @!P5 STG.E.U8 desc[UR22][R24.64+0x18], R29 ;  /* 0x0000181d1800d986 */ /* 0x0001e2000c101116 */
[----:B------:R-:W-:Y:S01]  /*cbc0*/  ISETP.LT.OR P5, PT, R34, 0x21, !P1 ;  /* 0x000000212200780c */ /* 0x000fe20004fa1670 */
[----:B------:R-:W-:Y:S01]  /*cbd0*/  FMUL R204, R204, UR25 ;  /* 0x00000019cccc7c20 */ /* 0x000fe20008400000 */
[----:B------:R-:W-:Y:S01]  /*cbe0*/  F2FP.SATFINITE.E5M2.F32.PACK_AB_MERGE_C R207, RZ, R207, RZ ;  /* 0x000000cfffcf723e */ /* 0x000fe200048060ff */
[----:B------:R1:W-:Y:S01]  /*cbf0*/  @!P3 STG.E.U8 desc[UR22][R26.64+0x18], R33 ;  /* 0x000018211a00b986 */ /* 0x0003e2000c101116 */
[C---:B------:R-:W-:Y:S01]  /*cc00*/  ISETP.LT.OR P3, PT, R34.reuse, 0x21, !P0 ;  /* 0x000000212200780c */ /* 0x040fe20004761670 */
[----:B------:R-:W-:Y:S01]  /*cc10*/  FMUL R203, R203, UR25 ;  /* 0x00000019cbcb7c20 */ /* 0x000fe20008400000 */
[----:B------:R-:W-:Y:S01]  /*cc20*/  F2FP.SATFINITE.E5M2.F32.PACK_AB_MERGE_C R205, RZ, R205, RZ ;  /* 0x000000cdffcd723e */ /* 0x000fe200048060ff */
[----:B------:R-:W-:Y:S01]  /*cc30*/  @!P4 STG.E.U8 desc[UR22][R26.64+0x19], R211 ;  /* 0x000019d31a00c986 */ /* 0x000fe2000c101116 */
[C---:B------:R-:W-:Y:S01]  /*cc40*/  ISETP.LT.OR P4, PT, R34.reuse, 0x22, !P0 ;  /* 0x000000222200780c */ /* 0x040fe20004781670 */
[----:B------:R-:W-:Y:S01]  /*cc50*/  FMUL R201, R201, UR25 ;  /* 0x00000019c9c97c20 */ /* 0x000fe20008400000 */
[----:B------:R-:W-:Y:S01]  /*cc60*/  F2FP.SATFINITE.E5M2.F32.PACK_AB_MERGE_C R203, RZ, R203, RZ ;  /* 0x000000cbffcb723e */ /* 0x000fe200048060ff */
[----:B------:R-:W-:Y:S01]  /*cc70*/  @!P6 STG.E.U8 desc[UR22][R24.64+0x21], R209 ;  /* 0x000021d11800e986 */ /* 0x000fe2000c101116 */
[----:B------:R-:W-:Y:S01]  /*cc80*/  ISETP.LT.OR P6, PT, R34, 0x2a, !P1 ;  /* 0x0000002a2200780c */ /* 0x000fe20004fc1670 */
[----:B------:R-:W-:Y:S01]  /*cc90*/  FMUL R202, R202, UR25 ;  /* 0x00000019caca7c20 */ /* 0x000fe20008400000 */
[----:B0-----:R-:W-:Y:S01]  /*cca0*/  F2FP.SATFINITE.E5M2.F32.PACK_AB_MERGE_C R29, RZ, R210, RZ ;  /* 0x000000d2ff1d723e */ /* 0x001fe200048060ff */
[----:B------:R-:W-:Y:S01]  /*ccb0*/  FMUL R200, R200, UR25 ;  /* 0x00000019c8c87c20 */ /* 0x000fe20008400000 */
[----:B-1----:R-:W-:Y:S01]  /*ccc0*/  F2FP.SATFINITE.E5M2.F32.PACK_AB_MERGE_C R33, RZ, R204, RZ ;  /* 0x000000ccff21723e */ /* 0x002fe200048060ff */
[----:B------:R-:W-:Y:S01]  /*ccd0*/  FMUL R199, R199, UR25 ;  /* 0x00000019c7c77c20 */ /* 0x000fe20008400000 */
[----:B------:R-:W-:Y:S01]  /*cce0*/  F2FP.SATFINITE.E5M2.F32.PACK_AB_MERGE_C R201, RZ, R201, RZ ;  /* 0x000000c9ffc9723e */ /* 0x000fe200048060ff */
[----:B------:R0:W-:Y:S01]  /*ccf0*/  @!P5 STG.E.U8 desc[UR22][R24.64+0x20], R29 ;  /* 0x0000201d1800d986 */ /* 0x0001e2000c101116 */
[C---:B------:R-:W-:Y:S01]  /*cd00*/  ISETP.LT.OR P5, PT, R34.reuse, 0x29, !P1 ;  /* 0x000000292200780c */ /* 0x040fe20004fa1670 */
[----:B------:R-:W-:Y:S01]  /*cd10*/  FMUL R197, R197, UR25 ;  /* 0x00000019c5c57c20 */ /* 0x000fe20008400000 */
[----:B------:R-:W-:Y:S01]  /*cd20*/  F2FP.SATFINITE.E5M2.F32.PACK_AB_MERGE_C R199, RZ, R199, RZ ;  /* 0x000000c7ffc7723e */ /* 0x000fe200048060ff */
[----:B------:R1:W-:Y:S01]  /*cd30*/  @!P3 STG.E.U8 desc[UR22][R26.64+0x20], R31 ;  /* 0x0000201f1a00b986 */ /* 0x0003e2000c101116 */
[----:B------:R-:W-:Y:S01]  /*cd40*/  ISETP.LT.OR P3, PT, R34, 0x29, !P0 ;  /* 0x000000292200780c */ /* 0x000fe20004761670 */
[----:B------:R-:W-:Y:S01]  /*cd50*/  FMUL R198, R198, UR25 ;  /* 0x00000019c6c67c20 */ /* 0x000fe20008400000 */
[----:B------:R-:W-:Y:S01]  /*cd60*/  F2FP.SATFINITE.E5M2.F32.PACK_AB_MERGE_C R197, RZ, R197, RZ ;  /* 0x000000c5ffc5723e */ /* 0x000fe200048060ff */
[----:B------:R-:W-:Y:S01]  /*cd70*/  @!P4 STG.E.U8 desc[UR22][R26.64+0x21], R207 ;  /* 0x000021cf1a00c986 */ /* 0x000fe2000c101116 */
[----:B------:R-:W-:Y:S01]  /*cd80*/  ISETP.LT.OR P4, PT, R34, 0x2a, !P0 ;  /* 0x0000002a2200780c */ /* 0x000fe20004781670 */
[----:B------:R-:W-:Y:S01]  /*cd90*/  FMUL R196, R196, UR25 ;  /* 0x00000019c4c47c20 */ /* 0x000fe20008400000 */
[----:B------:R-:W-:Y:S01]  /*cda0*/  FMUL R195, R195, UR25 ;  /* 0x00000019c3c37c20 */ /* 0x000fe20008400000 */
        /* <DEDUP_REMOVED lines=27> */
[----:B------:R-:W-:Y:S01]  /*cf60*/  FMUL R186, R186, UR25 ;  /* 0x00000019baba7c20 */ /* 0x000fe20008400000 */
        /* <DEDUP_REMOVED lines=154> */
[----:B-----5:R-:W-:Y:S01]  /*d910*/  FMUL R5, R5, UR25 ;  /* 0x0000001905057c20 */ /* 0x020fe20008400000 */
[----:B0-----:R-:W-:Y:S01]  /*d920*/  F2FP.SATFINITE.E5M2.F32.PACK_AB_MERGE_C R29, RZ, R170, RZ ;  /* 0x000000aaff1d723e */ /* 0x001fe200048060ff */
[----:B------:R-:W-:Y:S01]  /*d930*/  FMUL R0, R0, UR25 ;  /* 0x0000001900007c20 */ /* 0x000fe20008400000 */
[----:B-1----:R-:W-:Y:S01]  /*d940*/  F2FP.SATFINITE.E5M2.F32.PACK_AB_MERGE_C R33, RZ, R164, RZ ;  /* 0x000000a4ff21723e */ /* 0x002fe200048060ff */
[----:B------:R-:W-:Y:S01]  /*d950*/  FMUL R6, R6, UR25 ;  /* 0x0000001906067c20 */ /* 0x000fe20008400000 */
[----:B------:R-:W-:Y:S01]  /*d960*/  F2FP.SATFINITE.E5M2.F32.PACK_AB_MERGE_C R7, RZ, R7, RZ ;  /* 0x00000007ff07723e */ /* 0x000fe200048060ff */
[----:B------:R0:W-:Y:S01]  /*d970*/  @!P5 STG.E.U8 desc[UR22][R24.64+0x70], R29 ;  /* 0x0000701d1800d986 */ /* 0x0001e2000c101116 */
[----:B------:R-:W-:Y:S01]  /*d980*/  ISETP.LT.OR P5, PT, R34, 0x79, !P1 ;  /* 0x000000792200780c */ /* 0x000fe20004fa1670 */
[----:B------:R-:W-:Y:S01]  /*d990*/  FMUL R2, R2, UR25 ;  /* 0x0000001902027c20 */ /* 0x000fe20008400000 */
[----:B------:R-:W-:Y:S01]  /*d9a0*/  F2FP.SATFINITE.E5M2.F32.PACK_AB_MERGE_C R5, RZ, R5, RZ ;  /* 0x00000005ff05723e */ /* 0x000fe200048060ff */
[----:B------:R1:W-:Y:S01]  /*d9b0*/  @!P3 STG.E.U8 desc[UR22][R26.64+0x70], R31 ;  /* 0x0000701f1a00b986 */ /* 0x0003e2000c101116 */
[----:B------:R-:W-:Y:S01]  /*d9c0*/  ISETP.LT.OR P3, PT, R34, 0x79, !P0 ;  /* 0x000000792200780c */ /* 0x000fe20004761670 */
[----:B------:R-:W-:Y:S01]  /*d9d0*/  FMUL R3, R3, UR25 ;  /* 0x0000001903037c20 */ /* 0x000fe20008400000 */
[----:B------:R-:W-:Y:S01]  /*d9e0*/  FMUL R4, R4, UR25 ;  /* 0x0000001904047c20 */ /* 0x000fe20008400000 */
[----:B------:R-:W-:Y:S01]  /*d9f0*/  @!P4 STG.E.U8 desc[UR22][R26.64+0x71], R167 ;  /* 0x000071a71a00c986 */ /* 0x000fe2000c101116 */
[----:B------:R-:W-:-:S03]  /*da00*/  ISETP.LT.OR P4, PT, R34, 0x7a, !P0 ;  /* 0x0000007a2200780c */ /* 0x000fc60004781670 */
[----:B------:R-:W-:Y:S01]  /*da10*/  @!P6 STG.E.U8 desc[UR22][R24.64+0x79], R165 ;  /* 0x000079a51800e986 */ /* 0x000fe2000c101116 */
[----:B------:R-:W-:Y:S02]  /*da20*/  ISETP.LT.OR P6, PT, R34, 0x82, !P1 ;  /* 0x000000822200780c */ /* 0x000fe40004fc1670 */
[----:B0-----:R-:W-:Y:S01]  /*da30*/  F2FP.SATFINITE.E5M2.F32.PACK_AB_MERGE_C R29, RZ, R166, RZ ;  /* 0x000000a6ff1d723e */ /* 0x001fe200048060ff */
[----:B------:R-:W4:Y:S01]  /*da40*/  LDL.LU R220, [R1+0x14] ;  /* 0x0000140001dc7983 */ /* 0x000f220000300800 */
[----:B-1----:R-:W-:-:S03]  /*da50*/  F2FP.SATFINITE.E5M2.F32.PACK_AB_MERGE_C R31, RZ, R160, RZ ;  /* 0x000000a0ff1f723e */ /* 0x002fc600048060ff */
[----:B------:R0:W-:Y:S01]  /*da60*/  @!P5 STG.E.U8 desc[UR22][R24.64+0x78], R29 ;  /* 0x0000781d1800d986 */ /* 0x0001e2000c101116 */
[----:B------:R-:W-:-:S03]  /*da70*/  ISETP.LT.OR P5, PT, R34, 0x81, !P1 ;  /* 0x000000812200780c */ /* 0x000fc60004fa1670 */
[----:B------:R1:W-:Y:S01]  /*da80*/  @!P3 STG.E.U8 desc[UR22][R26.64+0x78], R33 ;  /* 0x000078211a00b986 */ /* 0x0003e2000c101116 */
[----:B------:R-:W-:-:S03]  /*da90*/  ISETP.LT.OR P3, PT, R34, 0x81, !P0 ;  /* 0x000000812200780c */ /* 0x000fc60004761670 */
        /* <DEDUP_REMOVED lines=26> */
[----:B0-----:R-:W-:Y:S02]  /*dc40*/  F2FP.SATFINITE.E5M2.F32.PACK_AB_MERGE_C R29, RZ, R154, RZ ;  /* 0x0000009aff1d723e */ /* 0x001fe400048060ff */
[----:B-1----:R-:W-:-:S03]  /*dc50*/  F2FP.SATFINITE.E5M2.F32.PACK_AB_MERGE_C R33, RZ, R20, RZ ;  /* 0x00000014ff21723e */ /* 0x002fc600048060ff */
[----:B------:R0:W-:Y:S01]  /*dc60*/  @!P5 STG.E.U8 desc[UR22][R24.64+0x90], R29 ;  /* 0x0000901d1800d986 */ /* 0x0001e2000c101116 */
[----:B------:R-:W-:-:S03]  /*dc70*/  ISETP.LT.OR P5, PT, R34, 0x99, !P1 ;  /* 0x000000992200780c */ /* 0x000fc60004fa1670 */
[----:B------:R-:W-:Y:S01]  /*dc80*/  @!P3 STG.E.U8 desc[UR22][R26.64+0x90], R31 ;  /* 0x0000901f1a00b986 */ /* 0x000fe2000c101116 */
[----:B------:R-:W-:-:S03]  /*dc90*/  ISETP.LT.OR P3, PT, R34, 0x99, !P0 ;  /* 0x000000992200780c */ /* 0x000fc60004761670 */
[----:B------:R1:W-:Y:S01]  /*dca0*/  @!P4 STG.E.U8 desc[UR22][R26.64+0x91], R23 ;  /* 0x000091171a00c986 */ /* 0x0003e2000c101116 */
[----:B------:R-:W-:-:S03]  /*dcb0*/  ISETP.LT.OR P4, PT, R34, 0x9a, !P0 ;  /* 0x0000009a2200780c */ /* 0x000fc60004781670 */
[----:B------:R2:W-:Y:S01]  /*dcc0*/  @!P6 STG.E.U8 desc[UR22][R24.64+0x99], R21 ;  /* 0x000099151800e986 */ /* 0x0005e2000c101116 */
[----:B------:R-:W-:Y:S02]  /*dcd0*/  ISETP.LT.OR P6, PT, R34, 0xa2, !P1 ;  /* 0x000000a22200780c */ /* 0x000fe40004fc1670 */
[----:B0-----:R-:W-:-:S05]  /*dce0*/  F2FP.SATFINITE.E5M2.F32.PACK_AB_MERGE_C R29, RZ, R22, RZ ;  /* 0x00000016ff1d723e */ /* 0x001fca00048060ff */
[----:B------:R-:W-:Y:S01]  /*dcf0*/  @!P5 STG.E.U8 desc[UR22][R24.64+0x98], R29 ;  /* 0x0000981d1800d986 */ /* 0x000fe2000c101116 */
[C---:B------:R-:W-:Y:S02]  /*dd00*/  ISETP.LT.OR P5, PT, R34.reuse, 0xa1, !P1 ;  /* 0x000000a12200780c */ /* 0x040fe40004fa1670 */
[----:B-1----:R-:W-:Y:S01]  /*dd10*/  F2FP.SATFINITE.E5M2.F32.PACK_AB_MERGE_C R23, RZ, R18, RZ ;  /* 0x00000012ff17723e */ /* 0x002fe200048060ff */
[----:B------:R-:W-:Y:S01]  /*dd20*/  @!P3 STG.E.U8 desc[UR22][R26.64+0x98], R33 ;  /* 0x000098211a00b986 */ /* 0x000fe2000c101116 */
[C---:B------:R-:W-:Y:S02]  /*dd30*/  ISETP.LT.OR P3, PT, R34.reuse, 0xa1, !P0 ;  /* 0x000000a12200780c */ /* 0x040fe40004761670 */
[----:B--2---:R-:W-:Y:S01]  /*dd40*/  F2FP.SATFINITE.E5M2.F32.PACK_AB_MERGE_C R21, RZ, R16, RZ ;  /* 0x00000010ff15723e */ /* 0x004fe200048060ff */
[----:B------:R0:W-:Y:S01]  /*dd50*/  @!P4 STG.E.U8 desc[UR22][R26.64+0x99], R19 ;  /* 0x000099131a00c986 */ /* 0x0001e2000c101116 */
[----:B------:R-:W-:-:S03]  /*dd60*/  ISETP.LT.OR P4, PT, R34, 0xa2, !P0 ;  /* 0x000000a22200780c */ /* 0x000fc60004781670 */
[----:B------:R1:W-:Y:S01]  /*dd70*/  @!P6 STG.E.U8 desc[UR22][R24.64+0xa1], R17 ;  /* 0x0000a1111800e986 */ /* 0x0003e2000c101116 */
[----:B------:R-:W-:-:S03]  /*dd80*/  ISETP.LT.OR P6, PT, R34, 0xaa, !P1 ;  /* 0x000000aa2200780c */ /* 0x000fc60004fc1670 */
[----:B------:R-:W-:Y:S01]  /*dd90*/  @!P5 STG.E.U8 desc[UR22][R24.64+0xa0], R23 ;  /* 0x0000a0171800d986 */ /* 0x000fe2000c101116 */
[----:B------:R-:W-:-:S03]  /*dda0*/  ISETP.LT.OR P5, PT, R34, 0xa9, !P1 ;  /* 0x000000a92200780c */ /* 0x000fc60004fa1670 */
[----:B------:R-:W-:Y:S01]  /*ddb0*/  @!P3 STG.E.U8 desc[UR22][R26.64+0xa0], R21 ;  /* 0x0000a0151a00b986 */ /* 0x000fe2000c101116 */
[C---:B------:R-:W-:Y:S02]  /*ddc0*/  ISETP.LT.OR P3, PT, R34.reuse, 0xa9, !P0 ;  /* 0x000000a92200780c */ /* 0x040fe40004761670 */
[----:B0-----:R-:W-:Y:S01]  /*ddd0*/  F2FP.SATFINITE.E5M2.F32.PACK_AB_MERGE_C R19, RZ, R14, RZ ;  /* 0x0000000eff13723e */ /* 0x001fe200048060ff */
[----:B------:R0:W-:Y:S01]  /*dde0*/  @!P4 STG.E.U8 desc[UR22][R26.64+0xa1], R15 ;  /* 0x0000a10f1a00c986 */ /* 0x0001e2000c101116 */
[C---:B------:R-:W-:Y:S02]  /*ddf0*/  ISETP.LT.OR P4, PT, R34.reuse, 0xaa, !P0 ;  /* 0x000000aa2200780c */ /* 0x040fe40004781670 */
[----:B-1----:R-:W-:Y:S01]  /*de00*/  F2FP.SATFINITE.E5M2.F32.PACK_AB_MERGE_C R17, RZ, R12, RZ ;  /* 0x0000000cff11723e */ /* 0x002fe200048060ff */
        /* <DEDUP_REMOVED lines=15> */
[----:B0-----:R-:W-:Y:S02]  /*df00*/  F2FP.SATFINITE.E5M2.F32.PACK_AB_MERGE_C R11, RZ, R6, RZ ;  /* 0x00000006ff0b723e */ /* 0x001fe400048060ff */
[C---:B------:R-:W-:Y:S01]  /*df10*/  ISETP.LT.OR P3, PT, R34.reuse, 0xb9, !P0 ;  /* 0x000000b92200780c */ /* 0x040fe20004761670 */
[----:B------:R0:W-:Y:S01]  /*df20*/  @!P4 STG.E.U8 desc[UR22][R26.64+0xb1], R7 ;  /* 0x0000b1071a00c986 */ /* 0x0001e2000c101116 */
[----:B-1----:R-:W-:Y:S02]  /*df30*/  F2FP.SATFINITE.E5M2.F32.PACK_AB_MERGE_C R9, RZ, R4, RZ ;  /* 0x00000004ff09723e */ /* 0x002fe400048060ff */
[C---:B------:R-:W-:Y:S01]  /*df40*/  ISETP.LT.OR P4, PT, R34.reuse, 0xba, !P0 ;  /* 0x000000ba2200780c */ /* 0x040fe20004781670 */
[----:B------:R1:W-:Y:S04]  /*df50*/  @!P6 STG.E.U8 desc[UR22][R24.64+0xb9], R5 ;  /* 0x0000b9051800e986 */ /* 0x0003e8000c101116 */
[----:B------:R2:W-:Y:S01]  /*df60*/  @!P5 STG.E.U8 desc[UR22][R24.64+0xb8], R11 ;  /* 0x0000b80b1800d986 */ /* 0x0005e2000c101116 */
[----:B------:R-:W-:Y:S01]  /*df70*/  FMUL R4, R227, UR25 ;  /* 0x00000019e3047c20 */ /* 0x000fe20008400000 */
[----:B------:R-:W-:-:S02]  /*df80*/  ISETP.LT.OR P5, PT, R34, 0xc1, !P1 ;  /* 0x000000c12200780c */ /* 0x000fc40004fa1670 */
[----:B0-----:R-:W-:Y:S02]  /*df90*/  F2FP.SATFINITE.E5M2.F32.PACK_AB_MERGE_C R7, RZ, R3, RZ ;  /* 0x00000003ff07723e */ /* 0x001fe400048060ff */
[----:B-1----:R-:W-:Y:S01]  /*dfa0*/  F2FP.SATFINITE.E5M2.F32.PACK_AB_MERGE_C R5, RZ, R0, RZ ;  /* 0x00000000ff05723e */ /* 0x002fe200048060ff */
[----:B---3--:R-:W-:Y:S01]  /*dfb0*/  FMUL R0, R222, UR25 ;  /* 0x00000019de007c20 */ /* 0x008fe20008400000 */
[----:B------:R-:W-:Y:S01]  /*dfc0*/  ISETP.LT.OR P6, PT, R34, 0xc2, !P1 ;  /* 0x000000c22200780c */ /* 0x000fe20004fc1670 */
[----:B------:R-:W3:Y:S01]  /*dfd0*/  LDL.LU R222, [R1+0x20] ;  /* 0x0000200001de7983 */ /* 0x000ee20000300800 */
[----:B--2---:R-:W-:Y:S02]  /*dfe0*/  F2FP.SATFINITE.E5M2.F32.PACK_AB_MERGE_C R11, RZ, R2, RZ ;  /* 0x00000002ff0b723e */ /* 0x004fe400048060ff */
[----:B------:R-:W-:Y:S01]  /*dff0*/  F2FP.SATFINITE.E5M2.F32.PACK_AB_MERGE_C R13, RZ, R0, RZ ;  /* 0x00000000ff0d723e */ /* 0x000fe200048060ff */
[----:B----4-:R-:W-:Y:S01]  /*e000*/  FMUL R0, R224, UR25 ;  /* 0x00000019e0007c20 */ /* 0x010fe20008400000 */
[----:B------:R-:W-:Y:S01]  /*e010*/  FMUL R2, R225, UR25 ;  /* 0x00000019e1027c20 */ /* 0x000fe20008400000 */
[----:B------:R-:W2:Y:S04]  /*e020*/  LDL.LU R224, [R1+0x24] ;  /* 0x0000240001e07983 */ /* 0x000ea80000300800 */
[----:B------:R-:W4:Y:S01]  /*e030*/  LDL.LU R225, [R1+0x28] ;  /* 0x0000280001e17983 */ /* 0x000f220000300800 */
[----:B------:R-:W-:-:S03]  /*e040*/  FMUL R3, R226, UR25 ;  /* 0x00000019e2037c20 */ /* 0x000fc60008400000 */
[----:B------:R-:W4:Y:S04]  /*e050*/  LDL.LU R226, [R1+0x2c] ;  /* 0x00002c0001e27983 */ /* 0x000f280000300800 */
[----:B------:R-:W4:Y:S04]  /*e060*/  LDL.LU R227, [R1+0x30] ;  /* 0x0000300001e37983 */ /* 0x000f280000300800 */
[----:B------:R-:W-:Y:S01]  /*e070*/  @!P3 STG.E.U8 desc[UR22][R26.64+0xb8], R9 ;  /* 0x0000b8091a00b986 */ /* 0x000fe2000c101116 */
[----:B------:R-:W-:-:S03]  /*e080*/  ISETP.LT.OR P3, PT, R34, 0xc1, !P0 ;  /* 0x000000c12200780c */ /* 0x000fc60004761670 */
[----:B------:R0:W-:Y:S01]  /*e090*/  @!P4 STG.E.U8 desc[UR22][R26.64+0xb9], R7 ;  /* 0x0000b9071a00c986 */ /* 0x0001e2000c101116 */
[----:B------:R-:W-:-:S03]  /*e0a0*/  ISETP.LT.OR P4, PT, R34, 0xc2, !P0 ;  /* 0x000000c22200780c */ /* 0x000fc60004781670 */
[----:B------:R-:W-:Y:S01]  /*e0b0*/  @!P5 STG.E.U8 desc[UR22][R24.64+0xc0], R11 ;  /* 0x0000c00b1800d986 */ /* 0x000fe2000c101116 */
[----:B------:R-:W-:-:S03]  /*e0c0*/  ISETP.LT.OR P5, PT, R34, 0xc9, !P1 ;  /* 0x000000c92200780c */ /* 0x000fc60004fa1670 */
[----:B------:R1:W-:Y:S01]  /*e0d0*/  @!P6 STG.E.U8 desc[UR22][R24.64+0xc1], R5 ;  /* 0x0000c1051800e986 */ /* 0x0003e2000c101116 */
[----:B0-----:R-:W-:-:S03]  /*e0e0*/  F2FP.SATFINITE.E5M2.F32.PACK_AB_MERGE_C R7, RZ, R0, RZ ;  /* 0x00000000ff07723e */ /* 0x001fc600048060ff */
[----:B------:R-:W-:Y:S01]  /*e0f0*/  @!P3 STG.E.U8 desc[UR22][R26.64+0xc0], R13 ;  /* 0x0000c00d1a00b986 */ /* 0x000fe2000c101116 */
[C---:B------:R-:W-:Y:S02]  /*e100*/  ISETP.LT.OR P6, PT, R34.reuse, 0xca, !P1 ;  /* 0x000000ca2200780c */ /* 0x040fe40004fc1670 */
[----:B-1----:R-:W-:Y:S01]  /*e110*/  F2FP.SATFINITE.E5M2.F32.PACK_AB_MERGE_C R5, RZ, R2, RZ ;  /* 0x00000002ff05723e */ /* 0x002fe200048060ff */
[----:B------:R0:W-:Y:S01]  /*e120*/  @!P4 STG.E.U8 desc[UR22][R26.64+0xc1], R7 ;  /* 0x0000c1071a00c986 */ /* 0x0001e2000c101116 */
[C---:B------:R-:W-:Y:S02]  /*e130*/  ISETP.LT.OR P3, PT, R34.reuse, 0xc9, !P0 ;  /* 0x000000c92200780c */ /* 0x040fe40004761670 */
[C---:B------:R-:W-:Y:S01]  /*e140*/  ISETP.LT.OR P4, PT, R34.reuse, 0xca, !P0 ;  /* 0x000000ca2200780c */ /* 0x040fe20004781670 */
[----:B------:R1:W-:Y:S01]  /*e150*/  @!P5 STG.E.U8 desc[UR22][R24.64+0xc8], R5 ;  /* 0x0000c8051800d986 */ /* 0x0003e2000c101116 */
[----:B------:R-:W-:Y:S02]  /*e160*/  ISETP.LT.OR P5, PT, R34, 0xd1, !P1 ;  /* 0x000000d12200780c */ /* 0x000fe40004fa1670 */
[----:B------:R-:W-:-:S02]  /*e170*/  F2FP.SATFINITE.E5M2.F32.PACK_AB_MERGE_C R9, RZ, R3, RZ ;  /* 0x00000003ff09723e */ /* 0x000fc400048060ff */
[----:B------:R-:W-:-:S03]  /*e180*/  F2FP.SATFINITE.E5M2.F32.PACK_AB_MERGE_C R11, RZ, R4, RZ ;  /* 0x00000004ff0b723e */ /* 0x000fc600048060ff */
[----:B------:R1:W-:Y:S04]  /*e190*/  @!P6 STG.E.U8 desc[UR22][R24.64+0xc9], R9 ;  /* 0x0000c9091800e986 */ /* 0x0003e8000c101116 */
[----:B------:R-:W-:Y:S01]  /*e1a0*/  @!P3 STG.E.U8 desc[UR22][R26.64+0xc8], R11 ;  /* 0x0000c80b1a00b986 */ /* 0x000fe2000c101116 */
[----:B------:R-:W-:-:S03]  /*e1b0*/  FMUL R0, R220, UR25 ;  /* 0x00000019dc007c20 */ /* 0x000fc60008400000 */
[----:B------:R-:W4:Y:S02]  /*e1c0*/  LDL.LU R220, [R1+0x34] ;  /* 0x0000340001dc7983 */ /* 0x000f240000300800 */
[----:B0-----:R-:W-:Y:S01]  /*e1d0*/  F2FP.SATFINITE.E5M2.F32.PACK_AB_MERGE_C R7, RZ, R0, RZ ;  /* 0x00000000ff07723e */ /* 0x001fe200048060ff */
[----:B------:R-:W-:Y:S02]  /*e1e0*/  FMUL R2, R221, UR25 ;  /* 0x00000019dd027c20 */ /* 0x000fe40008400000 */
[----:B------:R-:W4:Y:S03]  /*e1f0*/  LDL.LU R221, [R1+0x38] ;  /* 0x0000380001dd7983 */ /* 0x000f260000300800 */
[----:B-1----:R-:W-:Y:S01]  /*e200*/  F2FP.SATFINITE.E5M2.F32.PACK_AB_MERGE_C R5, RZ, R2, RZ ;  /* 0x00000002ff05723e */ /* 0x002fe200048060ff */
[----:B------:R-:W-:Y:S04]  /*e210*/  @!P4 STG.E.U8 desc[UR22][R26.64+0xc9], R7 ;  /* 0x0000c9071a00c986 */ /* 0x000fe8000c101116 */
[----:B------:R0:W-:Y:S01]  /*e220*/  @!P5 STG.E.U8 desc[UR22][R24.64+0xd0], R5 ;  /* 0x0000d0051800d986 */ /* 0x0001e2000c101116 */
[----:B------:R-:W-:-:S03]  /*e230*/  FMUL R3, R223, UR25 ;  /* 0x00000019df037c20 */ /* 0x000fc60008400000 */
[----:B------:R-:W4:Y:S02]  /*e240*/  LDL.LU R223, [R1+0x3c] ;  /* 0x00003c0001df7983 */ /* 0x000f240000300800 */
[----:B------:R-:W-:Y:S01]  /*e250*/  F2FP.SATFINITE.E5M2.F32.PACK_AB_MERGE_C R9, RZ, R3, RZ ;  /* 0x00000003ff09723e */ /* 0x000fe200048060ff */
[----:B---3--:R-:W-:Y:S02]  /*e260*/  FMUL R0, R222, UR25 ;  /* 0x00000019de007c20 */ /* 0x008fe40008400000 */
[----:B------:R-:W3:Y:S03]  /*e270*/  LDL.LU R222, [R1+0x40] ;  /* 0x0000400001de7983 */ /* 0x000ee60000300800 */
[----:B------:R-:W-:Y:S01]  /*e280*/  F2FP.SATFINITE.E5M2.F32.PACK_AB_MERGE_C R13, RZ, R0, RZ ;  /* 0x00000000ff0d723e */ /* 0x000fe200048060ff */
[----:B--2---:R-:W-:Y:S02]  /*e290*/  FMUL R2, R224, UR25 ;  /* 0x00000019e0027c20 */ /* 0x004fe40008400000 */
[----:B------:R-:W2:Y:S01]  /*e2a0*/  LDL.LU R224, [R1+0x44] ;  /* 0x0000440001e07983 */ /* 0x000ea20000300800 */
[----:B----4-:R-:W-:-:S03]  /*e2b0*/  FMUL R0, R225, UR25 ;  /* 0x00000019e1007c20 */ /* 0x010fc60008400000 */
[----:B------:R-:W4:Y:S01]  /*e2c0*/  LDL.LU R225, [R1+0x48] ;  /* 0x0000480001e17983 */ /* 0x000f220000300800 */
[----:B------:R-:W-:Y:S01]  /*e2d0*/  FMUL R3, R226, UR25 ;  /* 0x00000019e2037c20 */ /* 0x000fe20008400000 */
[----:B0-----:R-:W-:Y:S02]  /*e2e0*/  F2FP.SATFINITE.E5M2.F32.PACK_AB_MERGE_C R5, RZ, R0, RZ ;  /* 0x00000000ff05723e */ /* 0x001fe400048060ff */
[----:B------:R-:W4:Y:S01]  /*e2f0*/  LDL.LU R226, [R1+0x4c] ;  /* 0x00004c0001e27983 */ /* 0x000f220000300800 */
[----:B------:R-:W-:-:S03]  /*e300*/  FMUL R0, R227, UR25 ;  /* 0x00000019e3007c20 */ /* 0x000fc60008400000 */
[----:B------:R-:W4:Y:S01]  /*e310*/  LDL.LU R227, [R1+0x50] ;  /* 0x0000500001e37983 */ /* 0x000f220000300800 */
[C---:B------:R-:W-:Y:S02]  /*e320*/  ISETP.LT.OR P6, PT, R34.reuse, 0xd2, !P1 ;  /* 0x000000d22200780c */ /* 0x040fe40004fc1670 */
[C---:B------:R-:W-:Y:S01]  /*e330*/  ISETP.LT.OR P4, PT, R34.reuse, 0xd2, !P0 ;  /* 0x000000d22200780c */ /* 0x040fe20004781670 */
[----:B------:R-:W4:Y:S01]  /*e340*/  LDL.LU R218, [R1+0x54] ;  /* 0x0000540001da7983 */ /* 0x000f220000300800 */
[C---:B------:R-:W-:Y:S02]  /*e350*/  ISETP.LT.OR P3, PT, R34.reuse, 0xd1, !P0 ;  /* 0x000000d12200780c */ /* 0x040fe40004761670 */
[----:B------:R-:W-:Y:S02]  /*e360*/  ISETP.LT.OR P5, PT, R34, 0xd9, !P1 ;  /* 0x000000d92200780c */ /* 0x000fe40004fa1670 */
[----:B------:R-:W-:Y:S02]  /*e370*/  F2FP.SATFINITE.E5M2.F32.PACK_AB_MERGE_C R7, RZ, R2, RZ ;  /* 0x00000002ff07723e */ /* 0x000fe400048060ff */
[----:B------:R-:W-:-:S03]  /*e380*/  F2FP.SATFINITE.E5M2.F32.PACK_AB_MERGE_C R11, RZ, R0, RZ ;  /* 0x00000000ff0b723e */ /* 0x000fc600048060ff */
[----:B------:R0:W-:Y:S01]  /*e390*/  @!P6 STG.E.U8 desc[UR22][R24.64+0xd1], R9 ;  /* 0x0000d1091800e986 */ /* 0x0001e2000c101116 */
[----:B------:R-:W-:-:S03]  /*e3a0*/  ISETP.LT.OR P6, PT, R34, 0xda, !P1 ;  /* 0x000000da2200780c */ /* 0x000fc60004fc1670 */
[----:B------:R-:W-:Y:S01]  /*e3b0*/  @!P4 STG.E.U8 desc[UR22][R26.64+0xd1], R7 ;  /* 0x0000d1071a00c986 */ /* 0x000fe2000c101116 */
[----:B------:R-:W-:-:S03]  /*e3c0*/  ISETP.LT.OR P4, PT, R34, 0xda, !P0 ;  /* 0x000000da2200780c */ /* 0x000fc60004781670 */
[----:B------:R-:W-:Y:S01]  /*e3d0*/  @!P3 STG.E.U8 desc[UR22][R26.64+0xd0], R13 ;  /* 0x0000d00d1a00b986 */ /* 0x000fe2000c101116 */
[----:B0-----:R-:W-:-:S03]  /*e3e0*/  F2FP.SATFINITE.E5M2.F32.PACK_AB_MERGE_C R9, RZ, R3, RZ ;  /* 0x00000003ff09723e */ /* 0x001fc600048060ff */
[----:B------:R0:W-:Y:S04]  /*e3f0*/  @!P5 STG.E.U8 desc[UR22][R24.64+0xd8], R5 ;  /* 0x0000d8051800d986 */ /* 0x0001e8000c101116 */
[----:B------:R1:W-:Y:S01]  /*e400*/  @!P6 STG.E.U8 desc[UR22][R24.64+0xd9], R9 ;  /* 0x0000d9091800e986 */ /* 0x0003e2000c101116 */
[----:B------:R-:W-:-:S03]  /*e410*/  FMUL R0, R220, UR25 ;  /* 0x00000019dc007c20 */ /* 0x000fc60008400000 */
[----:B------:R-:W4:Y:S02]  /*e420*/  LDL.LU R220, [R1+0x58] ;  /* 0x0000580001dc7983 */ /* 0x000f240000300800 */
[----:B0-----:R-:W-:Y:S01]  /*e430*/  F2FP.SATFINITE.E5M2.F32.PACK_AB_MERGE_C R5, RZ, R0, RZ ;  /* 0x00000000ff05723e */ /* 0x001fe200048060ff */
[----:B------:R-:W-:Y:S02]  /*e440*/  FMUL R2, R221, UR25 ;  /* 0x00000019dd027c20 */ /* 0x000fe40008400000 */
[----:B------:R-:W4:Y:S03]  /*e450*/  LDL.LU R221, [R1+0x5c] ;  /* 0x00005c0001dd7983 */ /* 0x000f260000300800 */
[----:B------:R-:W-:Y:S01]  /*e460*/  F2FP.SATFINITE.E5M2.F32.PACK_AB_MERGE_C R7, RZ, R2, RZ ;  /* 0x00000002ff07723e */ /* 0x000fe200048060ff */
[----:B------:R0:W-:Y:S01]  /*e470*/  @!P4 STG.E.U8 desc[UR22][R26.64+0xd9], R5 ;  /* 0x0000d9051a00c986 */ /* 0x0001e2000c101116 */
[----:B------:R-:W-:-:S03]  /*e480*/  FMUL R3, R223, UR25 ;  /* 0x00000019df037c20 */ /* 0x000fc60008400000 */
[----:B------:R-:W4:Y:S02]  /*e490*/  LDL.LU R223, [R1+0x60] ;  /* 0x0000600001df7983 */ /* 0x000f240000300800 */
[----:B-1----:R-:W-:Y:S01]  /*e4a0*/  F2FP.SATFINITE.E5M2.F32.PACK_AB_MERGE_C R9, RZ, R3, RZ ;  /* 0x00000003ff09723e */ /* 0x002fe200048060ff */
[----:B---3--:R-:W-:Y:S02]  /*e4b0*/  FMUL R4, R222, UR25 ;  /* 0x00000019de047c20 */ /* 0x008fe40008400000 */
[----:B------:R-:W3:Y:S01]  /*e4c0*/  LDL.LU R222, [R1+0x64] ;  /* 0x0000640001de7983 */ /* 0x000ee20000300800 */
[----:B--2---:R-:W-:-:S03]  /*e4d0*/  FMUL R0, R224, UR25 ;  /* 0x00000019e0007c20 */ /* 0x004fc60008400000 */
[----:B------:R-:W2:Y:S01]  /*e4e0*/  LDL.LU R224, [R1+0x68] ;  /* 0x0000680001e07983 */ /* 0x000ea20000300800 */
[----:B----4-:R-:W-:Y:S01]  /*e4f0*/  FMUL R2, R225, UR25 ;  /* 0x00000019e1027c20 */ /* 0x010fe20008400000 */
[----:B0-----:R-:W-:Y:S02]  /*e500*/  F2FP.SATFINITE.E5M2.F32.PACK_AB_MERGE_C R5, RZ, R0, RZ ;  /* 0x00000000ff05723e */ /* 0x001fe400048060ff */
[----:B------:R-:W4:Y:S01]  /*e510*/  LDL.LU R225, [R1+0x6c] ;  /* 0x00006c0001e17983 */ /* 0x000f220000300800 */
[----:B------:R-:W-:-:S03]  /*e520*/  FMUL R3, R226, UR25 ;  /* 0x00000019e2037c20 */ /* 0x000fc60008400000 */
[----:B------:R-:W4:Y:S01]  /*e530*/  LDL.LU R226, [R1+0x70] ;  /* 0x0000700001e27983 */ /* 0x000f220000300800 */
[----:B------:R-:W-:-:S03]  /*e540*/  FMUL R0, R227, UR25 ;  /* 0x00000019e3007c20 */ /* 0x000fc60008400000 */
[----:B------:R-:W4:Y:S01]  /*e550*/  LDL.LU R227, [R1+0x74] ;  /* 0x0000740001e37983 */ /* 0x000f220000300800 */
[C---:B------:R-:W-:Y:S02]  /*e560*/  ISETP.LT.OR P3, PT, R34.reuse, 0xd9, !P0 ;  /* 0x000000d92200780c */ /* 0x040fe40004761670 */
[C---:B------:R-:W-:Y:S02]  /*e570*/  ISETP.LT.OR P5, PT, R34.reuse, 0xe1, !P1 ;  /* 0x000000e12200780c */ /* 0x040fe40004fa1670 */
[C---:B------:R-:W-:Y:S02]  /*e580*/  ISETP.LT.OR P6, PT, R34.reuse, 0xe2, !P1 ;  /* 0x000000e22200780c */ /* 0x040fe40004fc1670 */
[----:B------:R-:W-:-:S07]  /*e590*/  ISETP.LT.OR P4, PT, R34, 0xe2, !P0 ;  /* 0x000000e22200780c */ /* 0x000fce0004781670 */
[----:B------:R-:W-:Y:S01]  /*e5a0*/  @!P3 STG.E.U8 desc[UR22][R26.64+0xd8], R11 ;  /* 0x0000d80b1a00b986 */ /* 0x000fe2000c101116 */
[----:B------:R-:W-:-:S03]  /*e5b0*/  ISETP.LT.OR P3, PT, R34, 0xe1, !P0 ;  /* 0x000000e12200780c */ /* 0x000fc60004761670 */
[----:B------:R0:W-:Y:S01]  /*e5c0*/  @!P5 STG.E.U8 desc[UR22][R24.64+0xe0], R7 ;  /* 0x0000e0071800d986 */ /* 0x0001e2000c101116 */
[----:B------:R-:W-:-:S03]  /*e5d0*/  ISETP.LT.OR P5, PT, R34, 0xe9, !P1 ;  /* 0x000000e92200780c */ /* 0x000fc60004fa1670 */
[----:B------:R1:W-:Y:S01]  /*e5e0*/  @!P6 STG.E.U8 desc[UR22][R24.64+0xe1], R9 ;  /* 0x0000e1091800e986 */ /* 0x0003e2000c101116 */
[----:B------:R-:W-:Y:S02]  /*e5f0*/  ISETP.LT.OR P6, PT, R34, 0xea, !P1 ;  /* 0x000000ea2200780c */ /* 0x000fe40004fc1670 */
[----:B------:R-:W-:Y:S01]  /*e600*/  F2FP.SATFINITE.E5M2.F32.PACK_AB_MERGE_C R13, RZ, R4, RZ ;  /* 0x00000004ff0d723e */ /* 0x000fe200048060ff */
[----:B------:R1:W-:Y:S01]  /*e610*/  @!P4 STG.E.U8 desc[UR22][R26.64+0xe1], R5 ;  /* 0x0000e1051a00c986 */ /* 0x0003e2000c101116 */
[----:B0-----:R-:W-:-:S03]  /*e620*/  F2FP.SATFINITE.E5M2.F32.PACK_AB_MERGE_C R7, RZ, R2, RZ ;  /* 0x00000002ff07723e */ /* 0x001fc600048060ff */
[----:B------:R-:W-:Y:S01]  /*e630*/  @!P3 STG.E.U8 desc[UR22][R26.64+0xe0], R13 ;  /* 0x0000e00d1a00b986 */ /* 0x000fe2000c101116 */
[----:B-1----:R-:W-:-:S03]  /*e640*/  F2FP.SATFINITE.E5M2.F32.PACK_AB_MERGE_C R9, RZ, R3, RZ ;  /* 0x00000003ff09723e */ /* 0x002fc600048060ff */
[----:B------:R0:W-:Y:S01]  /*e650*/  @!P5 STG.E.U8 desc[UR22][R24.64+0xe8], R7 ;  /* 0x0000e8071800d986 */ /* 0x0001e2000c101116 */
[C---:B------:R-:W-:Y:S02]  /*e660*/  ISETP.LT.OR P3, PT, R34.reuse, 0xe9, !P0 ;  /* 0x000000e92200780c */ /* 0x040fe40004761670 */
[C---:B------:R-:W-:Y:S01]  /*e670*/  ISETP.LT.OR P4, PT, R34.reuse, 0xea, !P0 ;  /* 0x000000ea2200780c */ /* 0x040fe20004781670 */
[----:B------:R1:W-:Y:S01]  /*e680*/  @!P6 STG.E.U8 desc[UR22][R24.64+0xe9], R9 ;  /* 0x0000e9091800e986 */ /* 0x0003e2000c101116 */
[----:B------:R-:W-:Y:S01]  /*e690*/  ISETP.LT.OR P5, PT, R34, 0xf1, !P1 ;  /* 0x000000f12200780c */ /* 0x000fe20004fa1670 */
[----:B------:R-:W-:Y:S01]  /*e6a0*/  FMUL R2, R218, UR25 ;  /* 0x00000019da027c20 */ /* 0x000fe20008400000 */
[----:B------:R-:W-:Y:S02]  /*e6b0*/  ISETP.LT.OR P6, PT, R34, 0xf2, !P1 ;  /* 0x000000f22200780c */ /* 0x000fe40004fc1670 */
[----:B------:R-:W-:Y:S02]  /*e6c0*/  F2FP.SATFINITE.E5M2.F32.PACK_AB_MERGE_C R11, RZ, R0, RZ ;  /* 0x00000000ff0b723e */ /* 0x000fe400048060ff */
[----:B------:R-:W-:-:S03]  /*e6d0*/  F2FP.SATFINITE.E5M2.F32.PACK_AB_MERGE_C R5, RZ, R2, RZ ;  /* 0x00000002ff05723e */ /* 0x000fc600048060ff */
[----:B------:R-:W-:Y:S01]  /*e6e0*/  @!P3 STG.E.U8 desc[UR22][R26.64+0xe8], R11 ;  /* 0x0000e80b1a00b986 */ /* 0x000fe2000c101116 */
[----:B------:R-:W-:-:S03]  /*e6f0*/  ISETP.LT.OR P3, PT, R34, 0xf1, !P0 ;  /* 0x000000f12200780c */ /* 0x000fc60004761670 */
[----:B------:R-:W-:Y:S01]  /*e700*/  @!P4 STG.E.U8 desc[UR22][R26.64+0xe9], R5 ;  /* 0x0000e9051a00c986 */ /* 0x000fe2000c101116 */
[C---:B------:R-:W-:Y:S02]  /*e710*/  ISETP.LT.OR P4, PT, R34.reuse, 0xf9, !P1 ;  /* 0x000000f92200780c */ /* 0x040fe40004f81670 */
[----:B------:R-:W-:Y:S01]  /*e720*/  ISETP.LT.OR P1, PT, R34, 0xfa, !P1 ;  /* 0x000000fa2200780c */ /* 0x000fe20004f21670 */
[----:B------:R-:W-:-:S05]  /*e730*/  FMUL R0, R220, UR25 ;  /* 0x00000019dc007c20 */ /* 0x000fca0008400000 */
[----:B0-----:R-:W-:-:S05]  /*e740*/  F2FP.SATFINITE.E5M2.F32.PACK_AB_MERGE_C R7, RZ, R0, RZ ;  /* 0x00000000ff07723e */ /* 0x001fca00048060ff */
[----:B------:R0:W-:Y:S01]  /*e750*/  @!P5 STG.E.U8 desc[UR22][R24.64+0xf0], R7 ;  /* 0x0000f0071800d986 */ /* 0x0001e2000c101116 */
[----:B------:R-:W-:-:S05]  /*e760*/  FMUL R3, R221, UR25 ;  /* 0x00000019dd037c20 */ /* 0x000fca0008400000 */
[----:B-1----:R-:W-:Y:S02]  /*e770*/  F2FP.SATFINITE.E5M2.F32.PACK_AB_MERGE_C R9, RZ, R3, RZ ;  /* 0x00000003ff09723e */ /* 0x002fe400048060ff */
[----:B------:R-:W-:-:S03]  /*e780*/  ISETP.LT.OR P5, PT, R34, 0xf2, !P0 ;  /* 0x000000f22200780c */ /* 0x000fc600047a1670 */
[----:B------:R1:W-:Y:S01]  /*e790*/  @!P6 STG.E.U8 desc[UR22][R24.64+0xf1], R9 ;  /* 0x0000f1091800e986 */ /* 0x0003e2000c101116 */
[C---:B------:R-:W-:Y:S02]  /*e7a0*/  ISETP.LT.OR P6, PT, R34.reuse, 0xf9, !P0 ;  /* 0x000000f92200780c */ /* 0x040fe400047c1670 */
[----:B------:R-:W-:Y:S01]  /*e7b0*/  ISETP.LT.OR P0, PT, R34, 0xfa, !P0 ;  /* 0x000000fa2200780c */ /* 0x000fe20004701670 */
[----:B------:R-:W-:-:S05]  /*e7c0*/  FMUL R0, R223, UR25 ;  /* 0x00000019df007c20 */ /* 0x000fca0008400000 */
[----:B------:R-:W-:-:S05]  /*e7d0*/  F2FP.SATFINITE.E5M2.F32.PACK_AB_MERGE_C R13, RZ, R0, RZ ;  /* 0x00000000ff0d723e */ /* 0x000fca00048060ff */
[----:B------:R0:W-:Y:S01]  /*e7e0*/  @!P3 STG.E.U8 desc[UR22][R26.64+0xf0], R13 ;  /* 0x0000f00d1a00b986 */ /* 0x0001e2000c101116 */
[----:B---3--:R-:W-:Y:S01]  /*e7f0*/  FMUL R0, R222, UR25 ;  /* 0x00000019de007c20 */ /* 0x008fe20008400000 */
[----:B--2---:R-:W-:Y:S01]  /*e800*/  FMUL R2, R224, UR25 ;  /* 0x00000019e0027c20 */ /* 0x004fe20008400000 */
[----:B----4-:R-:W-:-:S03]  /*e810*/  FMUL R3, R225, UR25 ;  /* 0x00000019e1037c20 */ /* 0x010fc60008400000 */
[----:B0-----:R-:W-:Y:S01]  /*e820*/  F2FP.SATFINITE.E5M2.F32.PACK_AB_MERGE_C R7, RZ, R0, RZ ;  /* 0x00000000ff07723e */ /* 0x001fe200048060ff */
[----:B------:R-:W-:Y:S01]  /*e830*/  FMUL R4, R226, UR25 ;  /* 0x00000019e2047c20 */ /* 0x000fe20008400000 */
[----:B------:R-:W-:Y:S01]  /*e840*/  FMUL R5, R227, UR25 ;  /* 0x00000019e3057c20 */ /* 0x000fe20008400000 */
[----:B-1----:R-:W-:Y:S02]  /*e850*/  F2FP.SATFINITE.E5M2.F32.PACK_AB_MERGE_C R9, RZ, R2, RZ ;  /* 0x00000002ff09723e */ /* 0x002fe400048060ff */
[----:B------:R-:W-:Y:S02]  /*e860*/  F2FP.SATFINITE.E5M2.F32.PACK_AB_MERGE_C R3, RZ, R3, RZ ;  /* 0x00000003ff03723e */ /* 0x000fe400048060ff */
[----:B------:R-:W-:Y:S02]  /*e870*/  F2FP.SATFINITE.E5M2.F32.PACK_AB_MERGE_C R11, RZ, R4, RZ ;  /* 0x00000004ff0b723e */ /* 0x000fe400048060ff */
[----:B------:R-:W-:Y:S01]  /*e880*/  F2FP.SATFINITE.E5M2.F32.PACK_AB_MERGE_C R5, RZ, R5, RZ ;  /* 0x00000005ff05723e */ /* 0x000fe200048060ff */
[----:B------:R0:W-:Y:S04]  /*e890*/  @!P5 STG.E.U8 desc[UR22][R26.64+0xf1], R7 ;  /* 0x0000f1071a00d986 */ /* 0x0001e8000c101116 */
[----:B------:R0:W-:Y:S04]  /*e8a0*/  @!P4 STG.E.U8 desc[UR22][R24.64+0xf8], R9 ;  /* 0x0000f8091800c986 */ /* 0x0001e8000c101116 */
[----:B------:R0:W-:Y:S04]  /*e8b0*/  @!P1 STG.E.U8 desc[UR22][R24.64+0xf9], R3 ;  /* 0x0000f90318009986 */ /* 0x0001e8000c101116 */
[----:B------:R0:W-:Y:S04]  /*e8c0*/  @!P6 STG.E.U8 desc[UR22][R26.64+0xf8], R11 ;  /* 0x0000f80b1a00e986 */ /* 0x0001e8000c101116 */
[----:B------:R0:W-:Y:S02]  /*e8d0*/  @!P0 STG.E.U8 desc[UR22][R26.64+0xf9], R5 ;  /* 0x0000f9051a008986 */ /* 0x0001e4000c101116 */
.L_x_297:
[----:B------:R-:W-:Y:S05]  /*e8e0*/  BSYNC B0 ;  /* 0x0000000000007941 */ /* 0x000fea0003800000 */
.L_x_39:
[----:B------:R-:W2:Y:S01]  /*e8f0*/  LDL.LU R22, [R1+0x84] ;  /* 0x0000840001167983 */ /* 0x000ea20000300800 */
[----:B0-----:R-:W-:Y:S01]  /*e900*/  IMAD.U32 R3, RZ, RZ, UR18 ;  /* 0x00000012ff037e24 */ /* 0x001fe2000f8e00ff */
[----:B------:R-:W-:Y:S02]  /*e910*/  ULDC.64 UR6, c[0x0][0x650] ;  /* 0x0001940000067ab9 */ /* 0x000fe40000000a00 */
[----:B------:R-:W3:Y:S01]  /*e920*/  LDL.LU R19, [R1+0x88] ;  /* 0x0000880001137983 */ /* 0x000ee20000300800 */
[----:B-----5:R-:W-:Y:S01]  /*e930*/  IMAD.U32 R0, RZ, RZ, UR20 ;  /* 0x00000014ff007e24 */ /* 0x020fe2000f8e00ff */
[----:B------:R0:W-:Y:S01]  /*e940*/  SYNCS.ARRIVE.TRANS64.A1T0 RZ, [R3+UR29], RZ ;  /* 0x000000ff03ff79a7 */ /* 0x0001e2000810001d */
[----:B------:R-:W-:Y:S02]  /*e950*/  IMAD.U32 R2, RZ, RZ, UR20 ;  /* 0x00000014ff027e24 */ /* 0x000fe4000f8e00ff */
[----:B------:R-:W-:Y:S02]  /*e960*/  IMAD.MOV.U32 R4, RZ, RZ, -0x1 ;  /* 0xffffffffff047424 */ /* 0x000fe400078e00ff */
[----:B0-----:R-:W-:Y:S01]  /*e970*/  IMAD.U32 R3, RZ, RZ, UR15 ;  /* 0x0000000fff037e24 */ /* 0x001fe2000f8e00ff */
[----:B---3--:R-:W-:-:S02]  /*e980*/  LEA R19, P0, R0, R19, 0x1 ;  /* 0x0000001300137211 */ /* 0x008fc400078008ff */
[----:B------:R-:W-:Y:S02]  /*e990*/  PRMT R0, RZ, 0x7610, R0 ;  /* 0x00007610ff007816 */ /* 0x000fe40000000000 */
[----:B--2---:R-:W-:Y:S01]  /*e9a0*/  LEA.HI.X R22, R2, R22, R3, 0x1, P0 ;  /* 0x0000001602167211 */ /* 0x004fe200000f0c03 */
[----:B------:R-:W-:Y:S01]  /*e9b0*/  IMAD.MOV.U32 R2, RZ, RZ, -0x1 ;  /* 0xffffffffff027424 */ /* 0x000fe200078e00ff */
[----:B------:R0:W-:Y:S01]  /*e9c0*/  STL [R1+0x88], R19 ;  /* 0x0000881301007387 */ /* 0x0001e20000100800 */
[----:B------:R-:W-:Y:S01]  /*e9d0*/  IMAD.MOV.U32 R3, RZ, RZ, -0x1 ;  /* 0xffffffffff037424 */ /* 0x000fe200078e00ff */
[----:B------:R-:W-:Y:S02]  /*e9e0*/  ISETP.GE.U32.AND P0, PT, R19, UR6, PT ;  /* 0x0000000613007c0c */ /* 0x000fe4000bf06070 */
[----:B------:R0:W-:Y:S02]  /*e9f0*/  STL [R1+0x84], R22 ;  /* 0x0000841601007387 */ /* 0x0001e40000100800 */
[----:B------:R-:W-:-:S02]  /*ea00*/  ISETP.GE.U32.AND.EX P0, PT, R22, UR7, PT, P0 ;  /* 0x0000000716007c0c */ /* 0x000fc4000bf06100 */
[----:B------:R0:W-:Y:S04]  /*ea10*/  STL [R1+0x8c], R4 ;  /* 0x00008c0401007387 */ /* 0x0001e80000100800 */
[----:B------:R0:W-:Y:S04]  /*ea20*/  STL [R1+0x7c], R2 ;  /* 0x00007c0201007387 */ /* 0x0001e80000100800 */
[----:B------:R0:W-:Y:S03]  /*ea30*/  STL [R1+0x90], R3 ;  /* 0x0000900301007387 */ /* 0x0001e60000100800 */
[----:B------:R-:W-:Y:S05]  /*ea40*/  @P0 BRA `(.L_x_298) ;  /* 0x0000000400740947 */ /* 0x000fea0003800000 */
[----:B------:R-:W2:Y:S01]  /*ea50*/  S2R R14, SR_CTAID.X ;  /* 0x00000000000e7919 */ /* 0x000ea20000002500 */
[----:B------:R-:W3:Y:S01]  /*ea60*/  LDC.64 R8, c[0x0][0x628] ;  /* 0x00018a00ff087b82 */ /* 0x000ee20000000a00 */
[----:B------:R-:W-:Y:S01]  /*ea70*/  ULDC UR6, c[0x0][0x150] ;  /* 0x0000540000067ab9 */ /* 0x000fe20000000800 */
[----:B------:R-:W-:Y:S01]  /*ea80*/  IMAD.MOV.U32 R6, RZ, RZ, R19 ;  /* 0x000000ffff067224 */ /* 0x000fe200078e0013 */
[----:B------:R-:W0:Y:S01]  /*ea90*/  S2R R16, SR_CTAID.Y ;  /* 0x0000000000107919 */ /* 0x000e220000002600 */
[----:B------:R-:W-:-:S04]  /*eaa0*/  IMAD.MOV.U32 R7, RZ, RZ, R22 ;  /* 0x000000ffff077224 */ /* 0x000fc800078e0016 */
[----:B------:R-:W0:Y:S08]  /*eab0*/  LDC R17, c[0x0][0x144] ;  /* 0x00005100ff117b82 */ /* 0x000e300000000800 */
[----:B------:R-:W0:Y:S08]  /*eac0*/  LDC R10, c[0x0][0x630] ;  /* 0x00018c00ff0a7b82 */ /* 0x000e300000000800 */
[----:B------:R-:W0:Y:S01]  /*ead0*/  LDC.64 R12, c[0x0][0x620] ;  /* 0x00018800ff0c7b82 */ /* 0x000e220000000a00 */
[----:B---3--:R-:W-:-:S04]  /*eae0*/  ISETP.NE.U32.AND P0, PT, R8, RZ, PT ;  /* 0x000000ff0800720c */ /* 0x008fc80003f05070 */
[----:B------:R-:W-:Y:S02]  /*eaf0*/  ISETP.NE.AND.EX P0, PT, R9, RZ, PT, P0 ;  /* 0x000000ff0900720c */ /* 0x000fe40003f05300 */
[----:B--2---:R-:W-:-:S05]  /*eb00*/  I2FP.F32.U32 R0, R14 ;  /* 0x0000000e00007245 */ /* 0x004fca0000201000 */
[----:B------:R-:W-:-:S04]  /*eb10*/  FMUL R0, R0, UR6 ;  /* 0x0000000600007c20 */ /* 0x000fc80008400000 */
[----:B------:R2:W3:Y:S02]  /*eb20*/  F2I.U32.TRUNC.NTZ R15, R0 ;  /* 0x00000000000f7305 */ /* 0x0004e4000020f000 */
[----:B------:R-:W-:Y:S05]  /*eb30*/  @!P0 BRA `(.L_x_299) ;  /* 0x0000000000288947 */ /* 0x000fea0003800000 */
[----:B--2---:R-:W2:Y:S02]  /*eb40*/  LDC R0, c[0x0][0x634] ;  /* 0x00018d00ff007b82 */ /* 0x004ea40000000800 */
[----:B--2---:R-:W-:-:S05]  /*eb50*/  IADD3 R7, P0, R19, R0, RZ ;  /* 0x0000000013077210 */ /* 0x004fca0007f1e0ff */
[----:B------:R-:W-:-:S04]  /*eb60*/  IMAD.X R11, RZ, RZ, R22, P0 ;  /* 0x000000ffff0b7224 */ /* 0x000fc800000e0616 */
[----:B0-----:R-:W-:-:S04]  /*eb70*/  IMAD.WIDE.U32 R2, R11, R8, RZ ;  /* 0x000000080b027225 */ /* 0x001fc800078e00ff */
[----:B------:R-:W-:-:S04]  /*eb80*/  IMAD.WIDE.U32 R4, P0, R7, R9, R2 ;  /* 0x0000000907047225 */ /* 0x000fc80007800002 */
[----:B------:R-:W-:-:S04]  /*eb90*/  IMAD.WIDE.U32 R2, R7, R8, RZ ;  /* 0x0000000807027225 */ /* 0x000fc800078e00ff */
[----:B------:R-:W-:Y:S01]  /*eba0*/  IMAD.X R7, RZ, RZ, RZ, P0 ;  /* 0x000000ffff077224 */ /* 0x000fe200000e06ff */
[----:B------:R-:W-:Y:S01]  /*ebb0*/  IADD3 RZ, P0, R3, R4, RZ ;  /* 0x0000000403ff7210 */ /* 0x000fe20007f1e0ff */
[----:B------:R-:W-:-:S04]  /*ebc0*/  IMAD.MOV.U32 R6, RZ, RZ, R5 ;  /* 0x000000ffff067224 */ /* 0x000fc800078e0005 */
[----:B------:R-:W-:-:S08]  /*ebd0*/  IMAD.WIDE.U32.X R6, R11, R9, R6, P0 ;  /* 0x000000090b067225 */ /* 0x000fd000000e0406 */
.L_x_299:
[-CC-:B0-----:R-:W-:Y:S01]  /*ebe0*/  SHF.R.U64 R11, R6, R10.reuse, R7.reuse ;  /* 0x0000000a060b7219 */ /* 0x181fe20000001207 */
[----:B------:R-:W0:Y:S01]  /*ebf0*/  LDC.64 R20, c[0x0][0x640] ;  /* 0x00019000ff147b82 */ /* 0x000e220000000a00 */
[----:B--2---:R-:W-:Y:S01]  /*ec00*/  SHF.R.U32.HI R0, RZ, R10, R7 ;  /* 0x0000000aff007219 */ /* 0x004fe20000011607 */
[----:B------:R-:W-:Y:S01]  /*ec10*/  IMAD.MOV.U32 R2, RZ, RZ, R19 ;  /* 0x000000ffff027224 */ /* 0x000fe200078e0013 */
[----:B------:R-:W-:Y:S01]  /*ec20*/  IADD3 R5, P0, RZ, -R11, RZ ;  /* 0x8000000bff057210 */ /* 0x000fe20007f1e0ff */
[----:B---3--:R-:W-:Y:S01]  /*ec30*/  IMAD.MOV R15, RZ, RZ, -R15 ;  /* 0x000000ffff0f7224 */ /* 0x008fe200078e0a0f */
[----:B------:R-:W-:Y:S01]  /*ec40*/  ULDC UR6, c[0x0][0x154] ;  /* 0x0000550000067ab9 */ /* 0x000fe20000000800 */
[----:B------:R-:W-:Y:S02]  /*ec50*/  IMAD.MOV.U32 R7, RZ, RZ, 0x1 ;  /* 0x00000001ff077424 */ /* 0x000fe400078e00ff */
[----:B------:R-:W2:Y:S01]  /*ec60*/  LDC R4, c[0x0][0x618] ;  /* 0x00018600ff047b82 */ /* 0x000ea20000000800 */
[----:B------:R-:W-:-:S02]  /*ec70*/  IMAD.X R3, RZ, RZ, ~R0, P0 ;  /* 0x000000ffff037224 */ /* 0x000fc400000e0e00 */
[----:B------:R-:W-:Y:S02]  /*ec80*/  IMAD R17, R17, R15, R14 ;  /* 0x0000000f11117224 */ /* 0x000fe400078e020e */
[-C--:B------:R-:W-:Y:S02]  /*ec90*/  IMAD R0, R3, R12.reuse, RZ ;  /* 0x0000000c03007224 */ /* 0x080fe400078e02ff */
[----:B------:R-:W-:Y:S01]  /*eca0*/  IMAD.MOV.U32 R3, RZ, RZ, R22 ;  /* 0x000000ffff037224 */ /* 0x000fe200078e0016 */
[----:B------:R-:W3:Y:S01]  /*ecb0*/  LDC R6, c[0x0][0x608] ;  /* 0x00018200ff067b82 */ /* 0x000ee20000000800 */
[----:B------:R-:W-:-:S04]  /*ecc0*/  IMAD.WIDE.U32 R2, R5, R12, R2 ;  /* 0x0000000c05027225 */ /* 0x000fc800078e0002 */
[----:B------:R-:W-:-:S03]  /*ecd0*/  IMAD R5, R5, R13, R0 ;  /* 0x0000000d05057224 */ /* 0x000fc600078e0200 */
[----:B------:R-:W5:Y:S01]  /*ece0*/  LDC R18, c[0x0][0x658] ;  /* 0x00019600ff127b82 */ /* 0x000f620000000800 */
[----:B------:R-:W-:Y:S01]  /*ecf0*/  I2FP.F32.U32 R0, R16 ;  /* 0x0000001000007245 */ /* 0x000fe20000201000 */
[----:B------:R-:W-:Y:S01]  /*ed00*/  IMAD.IADD R3, R3, 0x1, R5 ;  /* 0x0000000103037824 */ /* 0x000fe200078e0205 */
[----:B0-----:R-:W-:Y:S01]  /*ed10*/  ISETP.NE.U32.AND P0, PT, R20, RZ, PT ;  /* 0x000000ff1400720c */ /* 0x001fe20003f05070 */
[----:B------:R-:W-:Y:S02]  /*ed20*/  IMAD.MOV.U32 R5, RZ, RZ, -0x1 ;  /* 0xffffffffff057424 */ /* 0x000fe400078e00ff */
[----:B------:R-:W-:Y:S02]  /*ed30*/  FMUL R0, R0, UR6 ;  /* 0x0000000600007c20 */ /* 0x000fe40008400000 */
[----:B------:R-:W0:Y:S01]  /*ed40*/  LDC R15, c[0x0][0x148] ;  /* 0x00005200ff0f7b82 */ /* 0x000e220000000800 */
[----:B--2---:R-:W-:Y:S01]  /*ed50*/  SHF.R.U64 R10, R2, R4, R3 ;  /* 0x00000004020a7219 */ /* 0x004fe20000001203 */
[----:B------:R2:W0:Y:S01]  /*ed60*/  F2I.U32.TRUNC.NTZ R13, R0 ;  /* 0x00000000000d7305 */ /* 0x000422000020f000 */
[----:B------:R-:W-:-:S02]  /*ed70*/  ISETP.NE.AND.EX P0, PT, R21, RZ, PT, P0 ;  /* 0x000000ff1500720c */ /* 0x000fc40003f05300 */
[----:B------:R-:W-:-:S03]  /*ed80*/  SHF.R.U32.HI R3, RZ, R4, R3 ;  /* 0x00000004ff037219 */ /* 0x000fc60000011603 */
[----:B------:R-:W0:Y:S01]  /*ed90*/  LDC R14, c[0x0][0x600] ;  /* 0x00018000ff0e7b82 */ /* 0x000e220000000800 */
[-CC-:B---3--:R-:W-:Y:S02]  /*eda0*/  SHF.R.U64 R8, R10, R6.reuse, R3.reuse ;  /* 0x000000060a087219 */ /* 0x188fe40000001203 */
[----:B------:R-:W-:-:S05]  /*edb0*/  SHF.R.U32.HI R3, RZ, R6, R3 ;  /* 0x00000006ff037219 */ /* 0x000fca0000011603 */
[----:B------:R-:W3:Y:S01]  /*edc0*/  LDC R22, c[0x0][0x648] ;  /* 0x00019200ff167b82 */ /* 0x000ee20000000800 */
[-CC-:B-----5:R-:W-:Y:S02]  /*edd0*/  SHF.R.U64 R12, R8, R18.reuse, R3.reuse ;  /* 0x00000012080c7219 */ /* 0x1a0fe40000001203 */
[-C--:B------:R-:W-:Y:S02]  /*ede0*/  SHF.L.U32 R5, R5, R18.reuse, RZ ;  /* 0x0000001205057219 */ /* 0x080fe400000006ff */
[-C--:B------:R-:W-:Y:S01]  /*edf0*/  SHF.R.U32.HI R3, RZ, R18.reuse, R3 ;  /* 0x00000012ff037219 */ /* 0x080fe20000011603 */
[----:B------:R-:W-:Y:S01]  /*ee00*/  IMAD.MOV.U32 R2, RZ, RZ, R12 ;  /* 0x000000ffff027224 */ /* 0x000fe200078e000c */
[----:B------:R-:W-:Y:S01]  /*ee10*/  SHF.L.U32 R18, R7, R18, RZ ;  /* 0x0000001207127219 */ /* 0x000fe200000006ff */
[----:B------:R-:W0:Y:S01]  /*ee20*/  LDC R23, c[0x0][0x638] ;  /* 0x00018e00ff177b82 */ /* 0x000e220000000800 */
[----:B------:R-:W-:-:S07]  /*ee30*/  LOP3.LUT R19, RZ, R5, RZ, 0x33, !PT ;  /* 0x00000005ff137212 */ /* 0x000fce00078e33ff */
[----:B------:R-:W0:Y:S01]  /*ee40*/  LDC R24, c[0x0][0x610] ;  /* 0x00018400ff187b82 */ /* 0x000e220000000800 */
[----:B--2---:R-:W-:Y:S05]  /*ee50*/  @!P0 BRA `(.L_x_300) ;  /* 0x0000000000288947 */ /* 0x004fea0003800000 */
[----:B------:R-:W2:Y:S02]  /*ee60*/  LDC R7, c[0x0][0x64c] ;  /* 0x00019300ff077b82 */ /* 0x000ea40000000800 */
[----:B--2---:R-:W-:-:S05]  /*ee70*/  IADD3 R7, P0, R12, R7, RZ ;  /* 0x000000070c077210 */ /* 0x004fca0007f1e0ff */
        /* <DEDUP_REMOVED lines=8> */
.L_x_300:
[----:B---3--:R-:W-:Y:S01]  /*ef00*/  SHF.R.U64 R0, R2, R22, R3 ;  /* 0x0000001602007219 */ /* 0x008fe20000001203 */
[----:B0-----:R-:W-:Y:S01]  /*ef10*/  VIADD R7, R14, 0xffffffff ;  /* 0xffffffff0e077836 */ /* 0x001fe20000000000 */
[----:B------:R-:W-:Y:S01]  /*ef20*/  LOP3.LUT R5, R8, R19, RZ, 0xc0, !PT ;  /* 0x0000001308057212 */ /* 0x000fe200078ec0ff */
[----:B------:R-:W-:Y:S02]  /*ef30*/  IMAD.MOV R13, RZ, RZ, -R13 ;  /* 0x000000ffff0d7224 */ /* 0x000fe400078e0a0d */
[----:B------:R-:W-:Y:S02]  /*ef40*/  IMAD.MOV R3, RZ, RZ, -R0 ;  /* 0x000000ffff037224 */ /* 0x000fe400078e0a00 */
[----:B------:R-:W-:Y:S01]  /*ef50*/  IMAD R2, R18, R0, R5 ;  /* 0x0000000012027224 */ /* 0x000fe200078e0205 */
[----:B------:R-:W-:Y:S01]  /*ef60*/  LOP3.LUT R5, R10, R7, RZ, 0xc0, !PT ;  /* 0x000000070a057212 */ /* 0x000fe200078ec0ff */
[----:B------:R-:W-:Y:S02]  /*ef70*/  @P2 IMAD R17, R15, R13, R16 ;  /* 0x0000000d0f112224 */ /* 0x000fe400078e0210 */
[----:B------:R-:W-:-:S02]  /*ef80*/  IMAD R0, R3, R23, R12 ;  /* 0x0000001703007224 */ /* 0x000fc400078e020c */
[----:B------:R-:W-:Y:S02]  /*ef90*/  IMAD.MOV.U32 R4, RZ, RZ, 0x1 ;  /* 0x00000001ff047424 */ /* 0x000fe400078e00ff */
[----:B------:R-:W-:Y:S02]  /*efa0*/  IMAD R2, R2, R24, R17 ;  /* 0x0000001802027224 */ /* 0x000fe400078e0211 */
[----:B------:R-:W-:Y:S01]  /*efb0*/  IMAD R3, R0, R14, R5 ;  /* 0x0000000e00037224 */ /* 0x000fe200078e0205 */
[----:B------:R-:W-:-:S04]  /*efc0*/  PRMT R0, R4, 0x7610, R0 ;  /* 0x0000761004007816 */ /* 0x000fc80000000000 */
[----:B------:R-:W-:Y:S02]  /*efd0*/  SEL R4, R3, R2, !P2 ;  /* 0x0000000203047207 */ /* 0x000fe40005000000 */
[----:B------:R-:W-:-:S03]  /*efe0*/  SEL R2, R2, R3, !P2 ;  /* 0x0000000302027207 */ /* 0x000fc60005000000 */
[----:B------:R2:W-:Y:S04]  /*eff0*/  STL [R1+0x90], R4 ;  /* 0x0000900401007387 */ /* 0x0005e80000100800 */
[----:B------:R2:W-:Y:S04]  /*f000*/  STL [R1+0x7c], R11 ;  /* 0x00007c0b01007387 */ /* 0x0005e80000100800 */
[----:B------:R2:W-:Y:S02]  /*f010*/  STL [R1+0x8c], R2 ;  /* 0x00008c0201007387 */ /* 0x0005e40000100800 */
.L_x_298:
[----:B------:R-:W-:Y:S01]  /*f020*/  LOP3.LUT P0, RZ, R0, 0xff, RZ, 0xc0, !PT ;  /* 0x000000ff00ff7812 */ /* 0x000fe2000780c0ff */
[----:B------:R-:W-:-:S12]  /*f030*/  ULOP3.LUT UR30, UR30, 0x1, URZ, 0x3c, !UPT ;  /* 0x000000011e1e7892 */ /* 0x000fd8000f8e3c3f */
[----:B------:R-:W-:Y:S05]  /*f040*/  @P0 BRA `(.L_x_301) ;  /* 0xffffff2400d00947 */ /* 0x000fea000383ffff */
[----:B------:R-:W-:Y:S05]  /*f050*/  EXIT ;  /* 0x000000000000794d */ /* 0x000fea0003800000 */
.L_x_17:
[----:B------:R-:W-:-:S08]  /*f060*/  ISETP.NE.AND P0, PT, RZ, UR6, PT ;  /* 0x00000006ff007c0c */ /* 0x000fd0000bf05270 */
[----:B0123--:R-:W0:-:S00]  /*f070*/  USETMAXREG.DEALLOC.CTAPOOL 0x28 ;  /* 0x00000028000079c8 */ /* 0x00fe0000080e0500 */
[----:B------:R-:W-:Y:S05]  /*f080*/  @P0 EXIT ;  /* 0x000000000000094d */ /* 0x000fea0003800000 */
[----:B0-----:R-:W-:Y:S01]  /*f090*/  LOP3.LUT P0, RZ, R0, 0xff, RZ, 0xc0, !PT ;  /* 0x000000ff00ff7812 */ /* 0x001fe2000780c0ff */
[----:B------:R-:W-:Y:S02]  /*f0a0*/  IMAD.MOV.U32 R0, RZ, RZ, 0x1 ;  /* 0x00000001ff007424 */ /* 0x000fe400078e00ff */
[----:B------:R-:W-:-:S10]  /*f0b0*/  IMAD.MOV.U32 R10, RZ, RZ, RZ ;  /* 0x000000ffff0a7224 */ /* 0x000fd400078e00ff */
[----:B------:R-:W-:Y:S05]  /*f0c0*/  @!P0 BRA `(.L_x_302) ;  /* 0x0000000c00608947 */ /* 0x000fea0003800000 */
[----:B------:R-:W0:Y:S01]  /*f0d0*/  S2R R8, SR_CgaCtaId ;  /* 0x0000000000087919 */ /* 0x000e220000008800 */
[----:B------:R-:W-:Y:S01]  /*f0e0*/  LOP3.LUT P0, RZ, R2, 0x1f, RZ, 0xc0, !PT ;  /* 0x0000001f02ff7812 */ /* 0x000fe2000780c0ff */
[----:B------:R-:W-:Y:S01]  /*f0f0*/  ULDC UR5, c[0x0][0x658] ;  /* 0x0001960000057ab9 */ /* 0x000fe20000000800 */
[----:B------:R-:W-:Y:S01]  /*f100*/  UMOV UR6, 0xffffffff ;  /* 0xffffffff00067882 */ /* 0x000fe20000000000 */
[----:B------:R-:W-:Y:S01]  /*f110*/  BSSY B0, `(.L_x_302) ;  /* 0x00000d3000007945 */ /* 0x000fe20003800000 */
[----:B------:R-:W-:Y:S01]  /*f120*/  USHF.L.U32 UR6, UR6, UR5, URZ ;  /* 0x0000000506067299 */ /* 0x000fe2000800063f */
[C---:B------:R-:W-:Y:S01]  /*f130*/  ISETP.NE.AND P3, PT, R3.reuse, RZ, PT ;  /* 0x000000ff0300720c */ /* 0x040fe20003f65270 */
[----:B------:R-:W-:Y:S01]  /*f140*/  IMAD.MOV.U32 R11, RZ, RZ, 0x1 ;  /* 0x00000001ff0b7424 */ /* 0x000fe200078e00ff */
[----:B------:R-:W-:Y:S01]  /*f150*/  ISETP.NE.OR P0, PT, R3, RZ, !P0 ;  /* 0x000000ff0300720c */ /* 0x000fe20004705670 */
[----:B------:R-:W-:Y:S01]  /*f160*/  IMAD.MOV.U32 R0, RZ, RZ, 0x1 ;  /* 0x00000001ff007424 */ /* 0x000fe200078e00ff */
[----:B------:R-:W-:Y:S01]  /*f170*/  ULDC UR4, c[0x0][0x600] ;  /* 0x0001800000047ab9 */ /* 0x000fe20000000800 */
[----:B------:R-:W-:Y:S01]  /*f180*/  IMAD.MOV.U32 R10, RZ, RZ, RZ ;  /* 0x000000ffff0a7224 */ /* 0x000fe200078e00ff */
[----:B------:R-:W-:Y:S01]  /*f190*/  UMOV UR7, 0x1 ;  /* 0x0000000100077882 */ /* 0x000fe20000000000 */
[----:B------:R-:W-:-:S02]  /*f1a0*/  UIADD3 UR26, UR14, 0x1, URZ ;  /* 0x000000010e1a7890 */ /* 0x000fc4000fffe03f */
[----:B------:R-:W-:Y:S02]  /*f1b0*/  ULOP3.LUT UR27, UR13, 0x2, URZ, 0xfc, !UPT ;  /* 0x000000020d1b7892 */ /* 0x000fe4000f8efc3f */
[----:B------:R-:W-:Y:S02]  /*f1c0*/  UIADD3 UR4, UR4, -0x1, URZ ;  /* 0xffffffff04047890 */ /* 0x000fe4000fffe03f */
[----:B------:R-:W-:Y:S02]  /*f1d0*/  USHF.L.U32 UR22, UR7, UR5, URZ ;  /* 0x0000000507167299 */ /* 0x000fe4000800063f */
[----:B------:R-:W-:Y:S01]  /*f1e0*/  ULOP3.LUT UR19, URZ, UR6, URZ, 0x33, !UPT ;  /* 0x000000063f137292 */ /* 0x000fe2000f8e333f */
[----:B------:R-:W-:Y:S01]  /*f1f0*/  ULDC.64 UR24, c[0x0][0x198] ;  /* 0x0000660000187ab9 */ /* 0x000fe20000000a00 */
[C---:B0-----:R-:W-:Y:S02]  /*f200*/  IMAD.SHL.U32 R9, R8.reuse, 0x80, RZ ;  /* 0x0000008008097824 */ /* 0x041fe400078e00ff */
[----:B------:R-:W-:-:S03]  /*f210*/  IMAD.SHL.U32 R8, R8, 0x1000, RZ ;  /* 0x0000100008087824 */ /* 0x000fc600078e00ff */
[----:B------:R-:W-:Y:S02]  /*f220*/  LOP3.LUT R9, R9, 0x80, RZ, 0xc0, !PT ;  /* 0x0000008009097812 */ /* 0x000fe400078ec0ff */
[----:B------:R-:W-:-:S07]  /*f230*/  LOP3.LUT R8, R8, 0x1000, RZ, 0xc0, !PT ;  /* 0x0000100008087812 */ /* 0x000fce00078ec0ff */
.L_x_314:
[----:B------:R-:W-:-:S03]  /*f240*/  UMOV UR5, 0xffffffff ;  /* 0xffffffff00057882 */ /* 0x000fc60000000000 */
[----:B01----:R-:W-:Y:S05]  /*f250*/  BRA.DIV UR5, `(.L_x_303) ;  /* 0x0000001205047947 */ /* 0x003fea000b800000 */
[----:B------:R-:W-:-:S13]  /*f260*/  ELECT P1, URZ, PT ;  /* 0x00000000003f782f */ /* 0x000fda0003820000 */
.L_x_326:
[----:B------:R-:W0:Y:S01]  /*f270*/  LDC R2, c[0x0][0x28c] ;  /* 0x0000a300ff027b82 */ /* 0x000e220000000800 */
[----:B------:R-:W-:Y:S01]  /*f280*/  BSSY B1, `(.L_x_304) ;  /* 0x000003d000017945 */ /* 0x000fe20003800000 */
[----:B0-----:R-:W-:-:S13]  /*f290*/  ISETP.LT.OR P1, PT, R2, 0x1, !P1 ;  /* 0x000000010200780c */ /* 0x001fda0004f21670 */
[----:B------:R-:W-:Y:S05]  /*f2a0*/  @P1 BRA `(.L_x_305) ;  /* 0x0000000000e81947 */ /* 0x000fea0003800000 */
[----:B------:R-:W2:Y:S04]  /*f2b0*/  LDL.LU R4, [R1+0x90] ;  /* 0x0000900001047983 */ /* 0x000ea80000300800 */
[----:B------:R-:W3:Y:S01]  /*f2c0*/  LDL.LU R3, [R1+0x8c] ;  /* 0x00008c0001037983 */ /* 0x000ee20000300800 */
[----:B------:R-:W-:Y:S02]  /*f2d0*/  IMAD.MOV.U32 R14, RZ, RZ, RZ ;  /* 0x000000ffff0e7224 */ /* 0x000fe400078e00ff */
[----:B------:R-:W-:Y:S02]  /*f2e0*/  IMAD.U32 R15, RZ, RZ, UR26 ;  /* 0x0000001aff0f7e24 */ /* 0x000fe4000f8e00ff */
[----:B------:R-:W-:Y:S02]  /*f2f0*/  IMAD.MOV.U32 R2, RZ, RZ, R0 ;  /* 0x000000ffff027224 */ /* 0x000fe400078e0000 */
[----:B--2---:R-:W-:-:S02]  /*f300*/  IMAD R6, R4, 0x100, R9 ;  /* 0x0000010004067824 */ /* 0x004fc400078e0209 */
[----:B---3--:R-:W-:Y:S02]  /*f310*/  IMAD.SHL.U32 R7, R3, 0x40, RZ ;  /* 0x0000004003077824 */ /* 0x008fe400078e00ff */
[----:B------:R-:W-:-:S07]  /*f320*/  IMAD.MOV.U32 R3, RZ, RZ, R10 ;  /* 0x000000ffff037224 */ /* 0x000fce00078e000a */
.L_x_309:
[----:B------:R-:W0:Y:S01]  /*f330*/  S2R R5, SR_CgaCtaId ;  /* 0x0000000000057919 */ /* 0x000e220000008800 */
[----:B------:R-:W-:-:S04]  /*f340*/  MOV R4, 0x400 ;  /* 0x0000040000047802 */ /* 0x000fc80000000f00 */
[----:B0-----:R-:W-:Y:S02]  /*f350*/  LEA R12, R5, R4, 0x18 ;  /* 0x00000004050c7211 */ /* 0x001fe400078ec0ff */
[----:B------:R-:W-:Y:S01]  /*f360*/  SHF.L.U32 R4, R2, 0x1f, RZ ;  /* 0x0000001f02047819 */ /* 0x000fe200000006ff */
[----:B------:R-:W0:Y:S02]  /*f370*/  @!P3 LDC R5, c[0x0][0x500] ;  /* 0x00014000ff05bb82 */ /* 0x000e240000000800 */
[----:B------:R-:W-:-:S04]  /*f380*/  IMAD R13, R3, 0x8, R12 ;  /* 0x00000008030d7824 */ /* 0x000fc800078e020c */
[----:B------:R-:W1:Y:S02]  /*f390*/  SYNCS.PHASECHK.TRANS64.TRYWAIT P1, [R13+URZ+0x18], R4 ;  /* 0x000018040d0075a7 */ /* 0x000e64000802017f */
[----:B-1----:R-:W-:Y:S05]  /*f3a0*/  @!P1 BRA `(.L_x_306) ;  /* 0x0000000c00d09947 */ /* 0x002fea0003800000 */
.L_x_327:
[----:B------:R-:W-:Y:S01]  /*f3b0*/  UPRMT UR5, UR27, 0x9910, URZ ;  /* 0x000099101b057896 */ /* 0x000fe2000800003f */
[----:B0-----:R0:W-:Y:S03]  /*f3c0*/  @!P3 SYNCS.ARRIVE.TRANS64 RZ, [R13+URZ], R5 ;  /* 0x000000050dffb9a7 */ /* 0x0011e6000800003f */
[----:B------:R-:W-:-:S06]  /*f3d0*/  UISETP.NE.AND UP0, UPT, UR5, 0x2, UPT ;  /* 0x000000020500788c */ /* 0x000fcc000bf05270 */
[----:B------:R-:W-:-:S13]  /*f3e0*/  PLOP3.LUT P1, PT, PT, PT, UP0, 0x80, 0x0 ;  /* 0x000000000000781c */ /* 0x000fda0003f2f008 */
[----:B0-----:R-:W-:Y:S05]  /*f3f0*/  @P1 BRA `(.L_x_307) ;  /* 0x0000000000041947 */ /* 0x001fea0003800000 */
[----:B------:R-:W-:Y:S01]  /*f400*/  BPT.TRAP 0x1 ;  /* 0x000000040000795c */ /* 0x000fe20000300000 */
.L_x_307:
[----:B------:R-:W-:Y:S05]  /*f410*/  @P0 BRA `(.L_x_308) ;  /* 0x0000000000040947 */ /* 0x000fea0003800000 */
[----:B------:R-:W-:Y:S01]  /*f420*/  BPT.TRAP 0x1 ;  /* 0x000000040000795c */ /* 0x000fe20000300000 */
.L_x_308:
[----:B------:R-:W2:Y:S01]  /*f430*/  LDL R16, [R1+0x7c] ;  /* 0x00007c0001107983 */ /* 0x000ea20000100800 */
[C---:B-1----:R-:W-:Y:S01]  /*f440*/  IMAD R4, R3.reuse, 0x800, R12 ;  /* 0x0000080003047824 */ /* 0x042fe200078e020c */
[----:B------:R-:W-:Y:S01]  /*f450*/  R2UR UR18, R12 ;  /* 0x000000000c1272ca */ /* 0x000fe200000e0000 */
[----:B------:R-:W-:Y:S01]  /*f460*/  IMAD R5, R3, 0x2000, R8 ;  /* 0x0000200003057824 */ /* 0x000fe200078e0208 */
[----:B------:R-:W-:Y:S01]  /*f470*/  R2UR UR9, R13 ;  /* 0x000000000d0972ca */ /* 0x000fe200000e0000 */
[----:B------:R-:W-:Y:S01]  /*f480*/  VIADD R15, R15, 0xffffffff ;  /* 0xffffffff0f0f7836 */ /* 0x000fe20000000000 */
[----:B------:R-:W-:Y:S01]  /*f490*/  R2UR UR5, R4 ;  /* 0x00000000040572ca */ /* 0x000fe200000e0000 */
[----:B------:R-:W-:Y:S01]  /*f4a0*/  UIADD3 UR6, UP0, UR24, 0xf0, URZ ;  /* 0x000000f018067890 */ /* 0x000fe2000ff1e03f */
[----:B------:R-:W-:Y:S01]  /*f4b0*/  R2UR UR8, R5 ;  /* 0x00000000050872ca */ /* 0x000fe200000e0000 */
[----:B------:R-:W-:Y:S01]  /*f4c0*/  UIADD3 UR28, UP1, UR24, 0x1f0, URZ ;  /* 0x000001f0181c7890 */ /* 0x000fe2000ff3e03f */
[----:B------:R-:W-:Y:S01]  /*f4d0*/  R2UR UR11, R7 ;  /* 0x00000000070b72ca */ /* 0x000fe200000e0000 */
[----:B------:R-:W-:Y:S01]  /*f4e0*/  UIADD3.X UR7, URZ, UR25, URZ, UP0, !UPT ;  /* 0x000000193f077290 */ /* 0x000fe200087fe43f */
[----:B------:R-:W-:Y:S01]  /*f4f0*/  R2UR UR10, R14 ;  /* 0x000000000e0a72ca */ /* 0x000fe200000e0000 */
[----:B------:R-:W-:Y:S01]  /*f500*/  VIADD R3, R3, 0x1 ;  /* 0x0000000103037836 */ /* 0x000fe20000000000 */
[----:B------:R-:W-:Y:S01]  /*f510*/  R2UR UR23, R6 ;  /* 0x00000000061772ca */ /* 0x000fe200000e0000 */
[----:B------:R-:W-:Y:S01]  /*f520*/  UIADD3.X UR29, URZ, UR25, URZ, UP1, !UPT ;  /* 0x000000193f1d7290 */ /* 0x000fe20008ffe43f */
[----:B------:R-:W-:Y:S01]  /*f530*/  ISETP.GT.AND P4, PT, R15, 0x1, PT ;  /* 0x000000010f00780c */ /* 0x000fe20003f84270 */
[----:B------:R-:W-:Y:S01]  /*f540*/  UMOV UR16, 0x0 ;  /* 0x0000000000107882 */ /* 0x000fe20000000000 */
[----:B------:R-:W-:Y:S01]  /*f550*/  UMOV UR17, 0x10000000 ;  /* 0x1000000000117882 */ /* 0x000fe20000000000 */
[----:B------:R-:W-:Y:S01]  /*f560*/  UIADD3 UR5, UR5, 0x100, URZ ;  /* 0x0000010005057890 */ /* 0x000fe2000fffe03f */
[----:B------:R-:W-:Y:S01]  /*f570*/  ISETP.NE.AND P1, PT, R3, 0x3, PT ;  /* 0x000000030300780c */ /* 0x000fe20003f25270 */
[----:B------:R-:W-:Y:S01]  /*f580*/  UIADD3 UR18, UR18, 0x1900, UR8 ;  /* 0x0000190012127890 */ /* 0x000fe2000fffe008 */
[----:B------:R-:W-:Y:S01]  /*f590*/  VIADD R14, R14, 0x20 ;  /* 0x000000200e0e7836 */ /* 0x000fe20000000000 */
[----:B------:R-:W-:Y:S01]  /*f5a0*/  UMOV UR30, 0x30000 ;  /* 0x00030000001e7882 */ /* 0x000fe20000000000 */
[----:B------:R-:W-:-:S02]  /*f5b0*/  SEL R5, RZ, 0x1, P1 ;  /* 0x00000001ff057807 */ /* 0x000fc40000800000 */
[----:B------:R-:W-:Y:S01]  /*f5c0*/  UMOV UR8, UR5 ;  /* 0x0000000500087c82 */ /* 0x000fe20008000000 */
[----:B------:R-:W-:Y:S02]  /*f5d0*/  SEL R3, R3, RZ, P1 ;  /* 0x000000ff03037207 */ /* 0x000fe40000800000 */
[----:B------:R-:W-:Y:S02]  /*f5e0*/  LOP3.LUT R2, R2, R5, RZ, 0x3c, !PT ;  /* 0x0000000502027212 */ /* 0x000fe400078e3cff */
[----:B--2---:R-:W-:-:S13]  /*f5f0*/  R2UR UR12, R16 ;  /* 0x00000000100c72ca */ /* 0x004fda00000e0000 */
[----:B------:R0:W-:Y:S02]  /*f600*/  UTMALDG.3D [UR8], [UR6], desc[UR16] ;  /* 0x00001008060075b4 */ /* 0x0001e40008011000 */
[----:B0-----:R-:W-:Y:S01]  /*f610*/  UMOV UR11, UR23 ;  /* 0x00000017000b7c82 */ /* 0x001fe20008000000 */
[----:B------:R-:W-:Y:S02]  /*f620*/  UMOV UR8, UR18 ;  /* 0x0000001200087c82 */ /* 0x000fe40008000000 */
[----:B------:R0:W-:Y:S02]  /*f630*/  UTMALDG.3D.MULTICAST [UR8], [UR28], UR30, desc[UR16] ;  /* 0x000010081c0073b4 */ /* 0x0001e4000801181e */
[----:B0-----:R-:W-:Y:S05]  /*f640*/  @P4 BRA `(.L_x_309) ;  /* 0xfffffffc00384947 */ /* 0x001fea000383ffff */
.L_x_305:
[----:B------:R-:W-:Y:S05]  /*f650*/  BSYNC B1 ;  /* 0x0000000000017941 */ /* 0x000fea0003800000 */
.L_x_304:
[----:B------:R-:W2:Y:S01]  /*f660*/  LDL.LU R17, [R1+0x84] ;  /* 0x0000840001117983 */ /* 0x000ea20000300800 */
[----:B------:R-:W-:Y:S01]  /*f670*/  LOP3.LUT P5, RZ, R11, 0xff, RZ, 0xc0, !PT ;  /* 0x000000ff0bff7812 */ /* 0x000fe200078ac0ff */
[----:B------:R-:W-:Y:S01]  /*f680*/  VIADD R10, R10, UR14 ;  /* 0x0000000e0a0a7c36 */ /* 0x000fe20008000000 */
[----:B------:R-:W-:Y:S01]  /*f690*/  UISETP.GE.U32.AND UP0, UPT, UR14, 0x3, UPT ;  /* 0x000000030e00788c */ /* 0x000fe2000bf06070 */
[----:B------:R-:W3:Y:S01]  /*f6a0*/  LDL.LU R16, [R1+0x88] ;  /* 0x0000880001107983 */ /* 0x000ee20000300800 */
[----:B------:R-:W-:Y:S01]  /*f6b0*/  IMAD.U32 R5, RZ, RZ, UR14 ;  /* 0x0000000eff057e24 */ /* 0x000fe2000f8e00ff */
[----:B------:R-:W-:Y:S01]  /*f6c0*/  ULDC.64 UR6, c[0x0][0x650] ;  /* 0x0001940000067ab9 */ /* 0x000fe20000000a00 */
[----:B------:R-:W-:Y:S01]  /*f6d0*/  ISETP.GT.U32.AND P1, PT, R10, 0x2, PT ;  /* 0x000000020a00780c */ /* 0x000fe20003f24070 */
[----:B------:R-:W-:Y:S01]  /*f6e0*/  BSSY B1, `(.L_x_310) ;  /* 0x0000073000017945 */ /* 0x000fe20003800000 */
[----:B------:R-:W-:Y:S02]  /*f6f0*/  PLOP3.LUT P4, PT, PT, PT, UP0, 0x80, 0x0 ;  /* 0x000000000000781c */ /* 0x000fe40003f8f008 */
[----:B------:R-:W-:-:S02]  /*f700*/  ISETP.LT.U32.AND P1, PT, R5, 0x3, P1 ;  /* 0x000000030500780c */ /* 0x000fc40000f21070 */
[----:B------:R-:W-:Y:S01]  /*f710*/  PRMT R11, RZ, 0x7610, R11 ;  /* 0x00007610ff0b7816 */ /* 0x000fe2000000000b */
[----:B------:R-:W0:Y:S01]  /*f720*/  @P5 S2R R3, SR_CgaCtaId ;  /* 0x0000000000035919 */ /* 0x000e220000008800 */
[----:B------:R-:W-:-:S04]  /*f730*/  @P5 MOV R2, 0x400 ;  /* 0x0000040000025802 */ /* 0x000fc80000000f00 */
[----:B0-----:R-:W-:Y:S01]  /*f740*/  @P5 LEA R4, R3, R2, 0x18 ;  /* 0x0000000203045211 */ /* 0x001fe200078ec0ff */
[----:B------:R-:W-:-:S03]  /*f750*/  IMAD.WIDE.U32 R2, R10, -0x55555555, RZ ;  /* 0xaaaaaaab0a027825 */ /* 0x000fc600078e00ff */
[----:B------:R0:W-:Y:S02]  /*f760*/  @P5 SYNCS.ARRIVE.TRANS64.A1T0 RZ, [R4+URZ+0x68], RZ ;  /* 0x000068ff04ff59a7 */ /* 0x0001e4000810003f */
[----:B------:R-:W-:Y:S02]  /*f770*/  SHF.R.U32.HI R5, RZ, 0x1, R3 ;  /* 0x00000001ff057819 */ /* 0x000fe40000011603 */
[----:B------:R-:W-:Y:S02]  /*f780*/  SEL R3, RZ, 0x1, !P1 ;  /* 0x00000001ff037807 */ /* 0x000fe40004800000 */
[----:B------:R-:W-:Y:S01]  /*f790*/  PRMT R2, RZ, 0x7610, R2 ;  /* 0x00007610ff027816 */ /* 0x000fe20000000002 */
[----:B------:R-:W-:Y:S01]  /*f7a0*/  IMAD R10, R5, -0x3, R10 ;  /* 0xfffffffd050a7824 */ /* 0x000fe200078e020a */
[----:B------:R-:W-:Y:S01]  /*f7b0*/  LOP3.LUT R0, R0, R3, RZ, 0x3c, !PT ;  /* 0x0000000300007212 */ /* 0x000fe200078e3cff */
[----:B0-----:R-:W-:Y:S02]  /*f7c0*/  IMAD.MOV.U32 R4, RZ, RZ, -0x1 ;  /* 0xffffffffff047424 */ /* 0x001fe400078e00ff */
[----:B------:R-:W-:Y:S01]  /*f7d0*/  IMAD.MOV.U32 R3, RZ, RZ, -0x1 ;  /* 0xffffffffff037424 */ /* 0x000fe200078e00ff */
[----:B------:R-:W-:Y:S01]  /*f7e0*/  @P4 LOP3.LUT R0, R0, 0x1, R5, 0x78, !PT ;  /* 0x0000000100004812 */ /* 0x000fe200078e7805 */
[----:B------:R-:W-:Y:S01]  /*f7f0*/  IMAD.MOV.U32 R5, RZ, RZ, -0x1 ;  /* 0xffffffffff057424 */ /* 0x000fe200078e00ff */
[----:B---3--:R-:W-:-:S04]  /*f800*/  IADD3 R16, P5, R16, UR20, RZ ;  /* 0x0000001410107c10 */ /* 0x008fc8000ffbe0ff */
[----:B--2---:R-:W-:Y:S01]  /*f810*/  IADD3.X R17, R17, UR15, RZ, P5, !PT ;  /* 0x0000000f11117c10 */ /* 0x004fe2000affe4ff */
[----:B------:R0:W-:Y:S01]  /*f820*/  STL [R1+0x88], R16 ;  /* 0x0000881001007387 */ /* 0x0001e20000100800 */
[----:B------:R-:W-:-:S03]  /*f830*/  ISETP.GE.U32.AND P1, PT, R16, UR6, PT ;  /* 0x0000000610007c0c */ /* 0x000fc6000bf26070 */
[----:B------:R0:W-:Y:S01]  /*f840*/  STL [R1+0x84], R17 ;  /* 0x0000841101007387 */ /* 0x0001e20000100800 */
[----:B------:R-:W-:-:S03]  /*f850*/  ISETP.GE.U32.AND.EX P1, PT, R17, UR7, PT, P1 ;  /* 0x0000000711007c0c */ /* 0x000fc6000bf26110 */
[----:B------:R0:W-:Y:S04]  /*f860*/  STL [R1+0x8c], R5 ;  /* 0x00008c0501007387 */ /* 0x0001e80000100800 */
[----:B------:R0:W-:Y:S04]  /*f870*/  STL [R1+0x90], R4 ;  /* 0x0000900401007387 */ /* 0x0001e80000100800 */
[----:B------:R0:W-:Y:S02]  /*f880*/  STL [R1+0x7c], R3 ;  /* 0x00007c0301007387 */ /* 0x0001e40000100800 */
[----:B------:R-:W-:Y:S05]  /*f890*/  @P1 BRA `(.L_x_311) ;  /* 0x00000004005c1947 */ /* 0x000fea0003800000 */
[----:B------:R-:W-:Y:S01]  /*f8a0*/  ULDC.64 UR6, c[0x0][0x628] ;  /* 0x00018a0000067ab9 */ /* 0x000fe20000000a00 */
[----:B------:R-:W1:Y:S01]  /*f8b0*/  S2R R13, SR_CTAID.X ;  /* 0x00000000000d7919 */ /* 0x000e620000002500 */
[----:B------:R-:W-:Y:S01]  /*f8c0*/  ISETP.NE.U32.AND P1, PT, RZ, UR6, PT ;  /* 0x00000006ff007c0c */ /* 0x000fe2000bf25070 */
[----:B------:R-:W-:Y:S01]  /*f8d0*/  ULDC UR8, c[0x0][0x630] ;  /* 0x00018c0000087ab9 */ /* 0x000fe20000000800 */
[----:B------:R-:W-:Y:S01]  /*f8e0*/  IMAD.MOV.U32 R2, RZ, RZ, R16 ;  /* 0x000000ffff027224 */ /* 0x000fe200078e0010 */
[----:B------:R-:W2:Y:S01]  /*f8f0*/  S2R R12, SR_CTAID.Y ;  /* 0x00000000000c7919 */ /* 0x000ea20000002600 */
[----:B------:R-:W-:Y:S01]  /*f900*/  ISETP.NE.AND.EX P1, PT, RZ, UR7, PT, P1 ;  /* 0x00000007ff007c0c */ /* 0x000fe2000bf25310 */
[----:B0-----:R-:W-:-:S12]  /*f910*/  IMAD.MOV.U32 R3, RZ, RZ, R17 ;  /* 0x000000ffff037224 */ /* 0x001fd800078e0011 */
[----:B------:R-:W-:Y:S05]  /*f920*/  @!P1 BRA `(.L_x_312) ;  /* 0x0000000000289947 */ /* 0x000fea0003800000 */
[----:B------:R-:W-:Y:S02]  /*f930*/  ULDC UR5, c[0x0][0x634] ;  /* 0x00018d0000057ab9 */ /* 0x000fe40000000800 */
[----:B------:R-:W-:-:S05]  /*f940*/  IADD3 R7, P1, R16, UR5, RZ ;  /* 0x0000000510077c10 */ /* 0x000fca000ff3e0ff */
[----:B------:R-:W-:-:S04]  /*f950*/  IMAD.X R15, RZ, RZ, R17, P1 ;  /* 0x000000ffff0f7224 */ /* 0x000fc800008e0611 */
[----:B------:R-:W-:-:S04]  /*f960*/  IMAD.WIDE.U32 R4, R15, UR6, RZ ;  /* 0x000000060f047c25 */ /* 0x000fc8000f8e00ff */
[----:B------:R-:W-:-:S04]  /*f970*/  IMAD.WIDE.U32 R4, P1, R7, UR7, R4 ;  /* 0x0000000707047c25 */ /* 0x000fc8000f820004 */
[----:B------:R-:W-:-:S04]  /*f980*/  IMAD.WIDE.U32 R6, R7, UR6, RZ ;  /* 0x0000000607067c25 */ /* 0x000fc8000f8e00ff */
[----:B------:R-:W-:Y:S01]  /*f990*/  IMAD.X R3, RZ, RZ, RZ, P1 ;  /* 0x000000ffff037224 */ /* 0x000fe200008e06ff */
[----:B------:R-:W-:Y:S01]  /*f9a0*/  IADD3 RZ, P1, R7, R4, RZ ;  /* 0x0000000407ff7210 */ /* 0x000fe20007f3e0ff */
[----:B------:R-:W-:-:S04]  /*f9b0*/  IMAD.MOV.U32 R2, RZ, RZ, R5 ;  /* 0x000000ffff027224 */ /* 0x000fc800078e0005 */
[----:B------:R-:W-:-:S08]  /*f9c0*/  IMAD.WIDE.U32.X R2, R15, UR7, R2, P1 ;  /* 0x000000070f027c25 */ /* 0x000fd000088e0402 */
.L_x_312:
[--C-:B------:R-:W-:Y:S01]  /*f9d0*/  SHF.R.U64 R6, R2, UR8, R3.reuse ;  /* 0x0000000802067c19 */ /* 0x100fe20008001203 */
[----:B------:R-:W-:Y:S01]  /*f9e0*/  ULDC.64 UR6, c[0x0][0x620] ;  /* 0x0001880000067ab9 */ /* 0x000fe20000000a00 */
[----:B------:R-:W-:Y:S01]  /*f9f0*/  SHF.R.U32.HI R2, RZ, UR8, R3 ;  /* 0x00000008ff027c19 */ /* 0x000fe20008011603 */
[----:B------:R-:W-:Y:S01]  /*fa00*/  IMAD.MOV.U32 R3, RZ, RZ, R17 ;  /* 0x000000ffff037224 */ /* 0x000fe200078e0011 */
[----:B------:R-:W-:Y:S01]  /*fa10*/  IADD3 R5, P1, RZ, -R6, RZ ;  /* 0x80000006ff057210 */ /* 0x000fe20007f3e0ff */
[----:B------:R-:W-:Y:S01]  /*fa20*/  ULDC UR5, c[0x0][0x150] ;  /* 0x0000540000057ab9 */ /* 0x000fe20000000800 */
[----:B-1----:R-:W-:Y:S01]  /*fa30*/  I2FP.F32.U32 R7, R13 ;  /* 0x0000000d00077245 */ /* 0x002fe20000201000 */
[----:B------:R-:W0:Y:S01]  /*fa40*/  LDC R18, c[0x0][0x144] ;  /* 0x00005100ff127b82 */ /* 0x000e220000000800 */
[----:B------:R-:W-:Y:S01]  /*fa50*/  ULDC.64 UR8, c[0x0][0x640] ;  /* 0x0001900000087ab9 */ /* 0x000fe20000000a00 */
[----:B------:R-:W-:Y:S01]  /*fa60*/  IMAD.X R2, RZ, RZ, ~R2, P1 ;  /* 0x000000ffff027224 */ /* 0x000fe200008e0e02 */
[----:B------:R-:W-:-:S03]  /*fa70*/  ISETP.NE.U32.AND P1, PT, RZ, UR8, PT ;  /* 0x00000008ff007c0c */ /* 0x000fc6000bf25070 */
[----:B------:R-:W-:Y:S01]  /*fa80*/  IMAD R4, R2, UR6, RZ ;  /* 0x0000000602047c24 */ /* 0x000fe2000f8e02ff */
[----:B------:R-:W-:Y:S01]  /*fa90*/  ISETP.NE.AND.EX P1, PT, RZ, UR9, PT, P1 ;  /* 0x00000009ff007c0c */ /* 0x000fe2000bf25310 */
[----:B------:R-:W-:Y:S01]  /*faa0*/  IMAD.MOV.U32 R2, RZ, RZ, R16 ;  /* 0x000000ffff027224 */ /* 0x000fe200078e0010 */
[----:B------:R-:W1:Y:S03]  /*fab0*/  LDC R15, c[0x0][0x148] ;  /* 0x00005200ff0f7b82 */ /* 0x000e660000000800 */
[----:B------:R-:W-:Y:S01]  /*fac0*/  IMAD.WIDE.U32 R2, R5, UR6, R2 ;  /* 0x0000000605027c25 */ /* 0x000fe2000f8e0002 */
[----:B------:R-:W-:-:S03]  /*fad0*/  ULDC UR6, c[0x0][0x154] ;  /* 0x0000550000067ab9 */ /* 0x000fc60000000800 */
[----:B------:R-:W-:Y:S02]  /*fae0*/  IMAD R5, R5, UR7, R4 ;  /* 0x0000000705057c24 */ /* 0x000fe4000f8e0204 */
[----:B------:R-:W-:Y:S01]  /*faf0*/  FMUL R4, R7, UR5 ;  /* 0x0000000507047c20 */ /* 0x000fe20008400000 */
[----:B------:R-:W-:Y:S01]  /*fb00*/  ULDC UR5, c[0x0][0x618] ;  /* 0x0001860000057ab9 */ /* 0x000fe20000000800 */
[----:B------:R-:W-:Y:S01]  /*fb10*/  ULDC UR7, c[0x0][0x608] ;  /* 0x0001820000077ab9 */ /* 0x000fe20000000800 */
[----:B------:R-:W-:-:S03]  /*fb20*/  IMAD.IADD R3, R3, 0x1, R5 ;  /* 0x0000000103037824 */ /* 0x000fc600078e0205 */
[----:B------:R-:W3:Y:S02]  /*fb30*/  F2I.U32.TRUNC.NTZ R4, R4 ;  /* 0x0000000400047305 */ /* 0x000ee4000020f000 */
[----:B------:R-:W-:Y:S02]  /*fb40*/  SHF.R.U64 R7, R2, UR5, R3 ;  /* 0x0000000502077c19 */ /* 0x000fe40008001203 */
[----:B--2---:R-:W-:-:S05]  /*fb50*/  I2FP.F32.U32 R2, R12 ;  /* 0x0000000c00027245 */ /* 0x004fca0000201000 */
[----:B------:R-:W-:Y:S01]  /*fb60*/  FMUL R5, R2, UR6 ;  /* 0x0000000602057c20 */ /* 0x000fe20008400000 */
[----:B------:R-:W-:Y:S01]  /*fb70*/  SHF.R.U32.HI R2, RZ, UR5, R3 ;  /* 0x00000005ff027c19 */ /* 0x000fe20008011603 */
[----:B------:R-:W-:Y:S02]  /*fb80*/  ULDC UR5, c[0x0][0x658] ;  /* 0x0001960000057ab9 */ /* 0x000fe40000000800 */
[----:B------:R2:W4:Y:S01]  /*fb90*/  F2I.U32.TRUNC.NTZ R17, R5 ;  /* 0x0000000500117305 */ /* 0x000522000020f000 */
[--C-:B------:R-:W-:Y:S02]  /*fba0*/  SHF.R.U64 R16, R7, UR7, R2.reuse ;  /* 0x0000000707107c19 */ /* 0x100fe40008001202 */
[----:B------:R-:W-:Y:S01]  /*fbb0*/  SHF.R.U32.HI R3, RZ, UR7, R2 ;  /* 0x00000007ff037c19 */ /* 0x000fe20008011602 */
[----:B---3--:R-:W-:-:S03]  /*fbc0*/  IMAD.MOV R2, RZ, RZ, -R4 ;  /* 0x000000ffff027224 */ /* 0x008fc600078e0a04 */
[----:B------:R-:W-:Y:S01]  /*fbd0*/  SHF.R.U64 R14, R16, UR5, R3 ;  /* 0x00000005100e7c19 */ /* 0x000fe20008001203 */
[----:B0-----:R-:W-:Y:S01]  /*fbe0*/  IMAD R18, R18, R2, R13 ;  /* 0x0000000212127224 */ /* 0x001fe200078e020d */
[----:B------:R-:W-:-:S03]  /*fbf0*/  SHF.R.U32.HI R4, RZ, UR5, R3 ;  /* 0x00000005ff047c19 */ /* 0x000fc60008011603 */
[----:B------:R-:W-:Y:S02]  /*fc00*/  IMAD.MOV.U32 R2, RZ, RZ, R14 ;  /* 0x000000ffff027224 */ /* 0x000fe400078e000e */
[----:B------:R-:W-:Y:S01]  /*fc10*/  IMAD.MOV.U32 R3, RZ, RZ, R4 ;  /* 0x000000ffff037224 */ /* 0x000fe200078e0004 */
[----:B--2-4-:R-:W-:Y:S06]  /*fc20*/  @!P1 BRA `(.L_x_313) ;  /* 0x0000000000289947 */ /* 0x014fec0003800000 */
[----:B------:R-:W-:Y:S02]  /*fc30*/  ULDC UR5, c[0x0][0x64c] ;  /* 0x0001930000057ab9 */ /* 0x000fe40000000800 */
[----:B------:R-:W-:-:S05]  /*fc40*/  IADD3 R3, P1, R14, UR5, RZ ;  /* 0x000000050e037c10 */ /* 0x000fca000ff3e0ff */
[----:B------:R-:W-:-:S04]  /*fc50*/  IMAD.X R13, RZ, RZ, R4, P1 ;  /* 0x000000ffff0d7224 */ /* 0x000fc800008e0604 */
[----:B------:R-:W-:-:S04]  /*fc60*/  IMAD.WIDE.U32 R4, R13, UR8, RZ ;  /* 0x000000080d047c25 */ /* 0x000fc8000f8e00ff */
[----:B------:R-:W-:-:S04]  /*fc70*/  IMAD.WIDE.U32 R4, P1, R3, UR9, R4 ;  /* 0x0000000903047c25 */ /* 0x000fc8000f820004 */
[----:B------:R-:W-:-:S04]  /*fc80*/  IMAD.WIDE.U32 R2, R3, UR8, RZ ;  /* 0x0000000803027c25 */ /* 0x000fc8000f8e00ff */
[----:B------:R-:W-:Y:S01]  /*fc90*/  IMAD.MOV.U32 R2, RZ, RZ, R5 ;  /* 0x000000ffff027224 */ /* 0x000fe200078e0005 */
[----:B------:R-:W-:Y:S01]  /*fca0*/  IADD3 RZ, P4, R3, R4, RZ ;  /* 0x0000000403ff7210 */ /* 0x000fe20007f9e0ff */
[----:B------:R-:W-:-:S04]  /*fcb0*/  IMAD.X R3, RZ, RZ, RZ, P1 ;  /* 0x000000ffff037224 */ /* 0x000fc800008e06ff */
[----:B------:R-:W-:-:S08]  /*fcc0*/  IMAD.WIDE.U32.X R2, R13, UR9, R2, P4 ;  /* 0x000000090d027c25 */ /* 0x000fd0000a0e0402 */
.L_x_313:
[----:B------:R-:W-:Y:S01]  /*fcd0*/  ULDC UR5, c[0x0][0x648] ;  /* 0x0001920000057ab9 */ /* 0x000fe20000000800 */
[----:B------:R-:W-:Y:S01]  /*fce0*/  LOP3.LUT R16, R16, UR19, RZ, 0xc0, !PT ;  /* 0x0000001310107c12 */ /* 0x000fe2000f8ec0ff */
[----:B------:R-:W-:Y:S01]  /*fcf0*/  IMAD.MOV R17, RZ, RZ, -R17 ;  /* 0x000000ffff117224 */ /* 0x000fe200078e0a11 */
[----:B------:R-:W-:Y:S01]  /*fd00*/  SHF.R.U64 R3, R2, UR5, R3 ;  /* 0x0000000502037c19 */ /* 0x000fe20008001203 */
[----:B------:R-:W-:Y:S01]  /*fd10*/  ULDC UR5, c[0x0][0x638] ;  /* 0x00018e0000057ab9 */ /* 0x000fe20000000800 */
[----:B------:R-:W-:Y:S01]  /*fd20*/  LOP3.LUT R7, R7, UR4, RZ, 0xc0, !PT ;  /* 0x0000000407077c12 */ /* 0x000fe2000f8ec0ff */
[----:B-1----:R-:W-:Y:S01]  /*fd30*/  @P2 IMAD R18, R15, R17, R12 ;  /* 0x000000110f122224 */ /* 0x002fe200078e020c */
[----:B------:R-:W-:Y:S01]  /*fd40*/  ULDC UR6, c[0x0][0x610] ;  /* 0x0001840000067ab9 */ /* 0x000fe20000000800 */
[----:B------:R-:W-:Y:S02]  /*fd50*/  IMAD.MOV R5, RZ, RZ, -R3 ;  /* 0x000000ffff057224 */ /* 0x000fe400078e0a03 */
[----:B------:R-:W-:-:S02]  /*fd60*/  IMAD R3, R3, UR22, R16 ;  /* 0x0000001603037c24 */ /* 0x000fc4000f8e0210 */
[----:B------:R-:W-:Y:S01]  /*fd70*/  IMAD R14, R5, UR5, R14 ;  /* 0x00000005050e7c24 */ /* 0x000fe2000f8e020e */
[----:B------:R-:W-:Y:S01]  /*fd80*/  ULDC UR5, c[0x0][0x600] ;  /* 0x0001800000057ab9 */ /* 0x000fe20000000800 */
[----:B------:R-:W-:Y:S02]  /*fd90*/  IMAD R3, R3, UR6, R18 ;  /* 0x0000000603037c24 */ /* 0x000fe4000f8e0212 */
[----:B------:R-:W-:Y:S02]  /*fda0*/  IMAD R14, R14, UR5, R7 ;  /* 0x000000050e0e7c24 */ /* 0x000fe4000f8e0207 */
[----:B------:R-:W-:-:S03]  /*fdb0*/  IMAD.MOV.U32 R2, RZ, RZ, 0x1 ;  /* 0x00000001ff027424 */ /* 0x000fc600078e00ff */
[----:B------:R-:W-:Y:S02]  /*fdc0*/  SEL R4, R14, R3, !P2 ;  /* 0x000000030e047207 */ /* 0x000fe40005000000 */
[----:B------:R-:W-:-:S03]  /*fdd0*/  SEL R3, R3, R14, !P2 ;  /* 0x0000000e03037207 */ /* 0x000fc60005000000 */
[----:B------:R1:W-:Y:S04]  /*fde0*/  STL [R1+0x90], R4 ;  /* 0x0000900401007387 */ /* 0x0003e80000100800 */
[----:B------:R1:W-:Y:S04]  /*fdf0*/  STL [R1+0x7c], R6 ;  /* 0x00007c0601007387 */ /* 0x0003e80000100800 */
[----:B------:R1:W-:Y:S02]  /*fe00*/  STL [R1+0x8c], R3 ;  /* 0x00008c0301007387 */ /* 0x0003e40000100800 */
.L_x_311:
[----:B------:R-:W-:Y:S05]  /*fe10*/  BSYNC B1 ;  /* 0x0000000000017941 */ /* 0x000fea0003800000 */
.L_x_310:
[----:B------:R-:W-:-:S13]  /*fe20*/  LOP3.LUT P1, RZ, R2, 0xff, RZ, 0xc0, !PT ;  /* 0x000000ff02ff7812 */ /* 0x000fda000782c0ff */
[----:B------:R-:W-:Y:S05]  /*fe30*/  @P1 BRA `(.L_x_314) ;  /* 0xfffffff400001947 */ /* 0x000fea000383ffff */
[----:B------:R-:W-:Y:S05]  /*fe40*/  BSYNC B0 ;  /* 0x0000000000007941 */ /* 0x000fea0003800000 */
.L_x_302:
[----:B------:R-:W-:-:S03]  /*fe50*/  UMOV UR5, 0xffffffff ;  /* 0xffffffff00057882 */ /* 0x000fc60000000000 */
[----:B------:R-:W-:Y:S05]  /*fe60*/  BRA.DIV UR5, `(.L_x_315) ;  /* 0x0000000605347947 */ /* 0x000fea000b800000 */
[----:B------:R-:W-:-:S13]  /*fe70*/  ELECT P0, URZ, PT ;  /* 0x00000000003f782f */ /* 0x000fda0003800000 */
.L_x_330:
[----:B------:R-:W-:Y:S04]  /*fe80*/  BSSY B0, `(.L_x_316) ;  /* 0x0000023000007945 */ /* 0x000fe80003800000 */
[----:B------:R-:W-:Y:S05]  /*fe90*/  @!P0 BRA `(.L_x_317) ;  /* 0x0000000000848947 */ /* 0x000fea0003800000 */
[----:B------:R-:W-:-:S04]  /*fea0*/  ULOP3.LUT UR5, UR13, 0x2, URZ, 0xfc, !UPT ;  /* 0x000000020d057892 */ /* 0x000fc8000f8efc3f */
[----:B------:R-:W-:-:S06]  /*feb0*/  UISETP.NE.AND UP0, UPT, UR5, 0x3, UPT ;  /* 0x000000030500788c */ /* 0x000fcc000bf05270 */
[----:B------:R-:W-:-:S13]  /*fec0*/  PLOP3.LUT P0, PT, PT, PT, UP0, 0x80, 0x0 ;  /* 0x000000000000781c */ /* 0x000fda0003f0f008 */
[----:B------:R-:W-:Y:S05]  /*fed0*/  @!P0 BRA `(.L_x_318) ;  /* 0x0000000000048947 */ /* 0x000fea0003800000 */
[----:B------:R-:W-:Y:S01]  /*fee0*/  BPT.TRAP 0x1 ;  /* 0x000000040000795c */ /* 0x000fe20000300000 */
.L_x_318:
[----:B01----:R-:W0:Y:S01]  /*fef0*/  S2R R3, SR_CgaCtaId ;  /* 0x0000000000037919 */ /* 0x003e220000008800 */
[----:B------:R-:W-:-:S04]  /*ff00*/  MOV R2, 0x400 ;  /* 0x0000040000027802 */ /* 0x000fc80000000f00 */
[----:B0-----:R-:W-:Y:S02]  /*ff10*/  LEA R3, R3, R2, 0x18 ;  /* 0x0000000203037211 */ /* 0x001fe400078ec0ff */
[----:B------:R-:W-:-:S03]  /*ff20*/  SHF.L.U32 R2, R0, 0x1f, RZ ;  /* 0x0000001f00027819 */ /* 0x000fc600000006ff */
[----:B------:R-:W-:-:S04]  /*ff30*/  VIADD R3, R3, 0x18 ;  /* 0x0000001803037836 */ /* 0x000fc80000000000 */
[C---:B------:R-:W-:Y:S02]  /*ff40*/  IMAD R7, R10.reuse, 0x8, R3 ;  /* 0x000000080a077824 */ /* 0x040fe400078e0203 */
[----:B------:R-:W-:Y:S02]  /*ff50*/  VIADD R10, R10, 0x1 ;  /* 0x000000010a0a7836 */ /* 0x000fe40000000000 */
[----:B------:R-:W0:Y:S03]  /*ff60*/  SYNCS.PHASECHK.TRANS64.TRYWAIT P0, [R7+URZ], R2 ;  /* 0x00000002070075a7 */ /* 0x000e26000800017f */
[----:B------:R-:W-:-:S04]  /*ff70*/  ISETP.NE.AND P1, PT, R10, 0x3, PT ;  /* 0x000000030a00780c */ /* 0x000fc80003f25270 */
[----:B------:R-:W-:Y:S02]  /*ff80*/  SEL R5, RZ, 0x1, P1 ;  /* 0x00000001ff057807 */ /* 0x000fe40000800000 */
[----:B------:R-:W-:Y:S02]  /*ff90*/  SEL R10, R10, RZ, P1 ;  /* 0x000000ff0a0a7207 */ /* 0x000fe40000800000 */
[----:B------:R-:W-:-:S03]  /*ffa0*/  LOP3.LUT R5, R0, R5, RZ, 0x3c, !PT ;  /* 0x0000000500057212 */ /* 0x000fc600078e3cff */
[----:B------:R-:W-:Y:S01]  /*ffb0*/  IMAD R9, R10, 0x8, R3 ;  /* 0x000000080a097824 */ /* 0x000fe200078e0203 */
[----:B------:R-:W-:Y:S01]  /*ffc0*/  SHF.L.U32 R4, R5, 0x1f, RZ ;  /* 0x0000001f05047819 */ /* 0x000fe200000006ff */
[----:B0-----:R-:W-:Y:S06]  /*ffd0*/  @!P0 BRA `(.L_x_319) ;  /* 0x0000000000fc8947 */ /* 0x001fec0003800000 */
.L_x_331:
[----:B------:R-:W1:Y:S01]  /*ffe0*/  SYNCS.PHASECHK.TRANS64.TRYWAIT P0, [R9+URZ], R4 ;  /* 0x00000004090075a7 */ /* 0x000e62000800017f */
[----:B------:R-:W-:-:S05]  /*fff0*/  VIADD R0, R10, 0x1 ;  /* 0x000000010a007836 */ /* 0x000fca0000000000 */
[----:B------:R-:W-:-:S04]  /*10000*/  ISETP.NE.AND P1, PT, R0, 0x3, PT ;  /* 0x000000030000780c */ /* 0x000fc80003f25270 */
[----:B0-----:R-:W-:Y:S02]  /*10010*/  SEL R2, RZ, 0x1, P1 ;  /* 0x00000001ff027807 */ /* 0x001fe40000800000 */
[----:B------:R-:W-:Y:S02]  /*10020*/  SEL R0, R0, RZ, P1 ;  /* 0x000000ff00007207 */ /* 0x000fe40000800000 */
[----:B------:R-:W-:Y:S01]  /*10030*/  LOP3.LUT R2, R5, R2, RZ, 0x3c, !PT ;  /* 0x0000000205027212 */ /* 0x000fe200078e3cff */
[----:B-1----:R-:W-:Y:S06]  /*10040*/  @!P0 BRA `(.L_x_320) ;  /* 0x0000000000f48947 */ /* 0x002fec0003800000 */
.L_x_332:
[----:B------:R-:W-:Y:S01]  /*10050*/  IMAD R3, R0, 0x8, R3 ;  /* 0x0000000800037824 */ /* 0x000fe200078e0203 */
[----:B------:R-:W-:-:S07]  /*10060*/  SHF.L.U32 R0, R2, 0x1f, RZ ;  /* 0x0000001f02007819 */ /* 0x000fce00000006ff */
.L_x_321:
[----:B-1----:R1:W2:Y:S02]  /*10070*/  SYNCS.PHASECHK.TRANS64.TRYWAIT P0, [R3+URZ], R0 ;  /* 0x00000000030075a7 */ /* 0x0022a4000800017f */
[----:B--2---:R-:W-:Y:S05]  /*10080*/  @!P0 NANOSLEEP.SYNCS 0x989680 ;  /* 0x009896800000895d */ /* 0x004fea0003900000 */
[----:B------:R-:W2:Y:S02]  /*10090*/  @!P0 SYNCS.PHASECHK.TRANS64 P0, [R3+URZ], R0 ;  /* 0x00000000030085a7 */ /* 0x000ea4000800007f */
[----:B--2---:R-:W-:Y:S05]  /*100a0*/  @!P0 BRA `(.L_x_321) ;  /* 0xfffffffc00f08947 */ /* 0x004fea000383ffff */
.L_x_317:
[----:B------:R-:W-:Y:S05]  /*100b0*/  BSYNC B0 ;  /* 0x0000000000007941 */ /* 0x000fea0003800000 */
.L_x_316:
[----:B------:R-:W-:Y:S05]  /*100c0*/  EXIT ;  /* 0x000000000000794d */ /* 0x000fea0003800000 */
.L_x_19:
[----:B----4-:R-:W-:-:S04]  /*100d0*/  IMAD.U32 R3, RZ, RZ, UR17 ;  /* 0x00000011ff037e24 */ /* 0x010fc8000f8e00ff */
[----:B------:R4:W0:Y:S03]  /*100e0*/  SYNCS.PHASECHK.TRANS64.TRYWAIT P0, [R3+URZ+-0x8], R0 ;  /* 0xfffff800030075a7 */ /* 0x000826000800017f */
[----:B0-----:R-:W-:Y:S05]  /*100f0*/  @!P0 NANOSLEEP.SYNCS 0x989680 ;  /* 0x009896800000895d */ /* 0x001fea0003900000 */
[----:B------:R-:W0:Y:S02]  /*10100*/  @!P0 SYNCS.PHASECHK.TRANS64 P0, [R3+URZ+-0x8], R0 ;  /* 0xfffff800030085a7 */ /* 0x000e24000800007f */
[----:B0-----:R-:W-:Y:S05]  /*10110*/  @!P0 BRA `(.L_x_19) ;  /* 0xfffffffc00ec8947 */ /* 0x001fea000383ffff */
[----:B------:R-:W-:Y:S05]  /*10120*/  BRA `(.L_x_322) ;  /* 0xffffff1400b87947 */ /* 0x000fea000383ffff */
.L_x_24:
[----:B-1----:R-:W-:-:S04]  /*10130*/  IMAD.U32 R3, RZ, RZ, UR6 ;  /* 0x00000006ff037e24 */ /* 0x002fc8000f8e00ff */
[----:B------:R1:W2:Y:S03]  /*10140*/  SYNCS.PHASECHK.TRANS64.TRYWAIT P0, [R3+URZ], R0 ;  /* 0x00000000030075a7 */ /* 0x0002a6000800017f */
[----:B--2---:R-:W-:Y:S05]  /*10150*/  @!P0 NANOSLEEP.SYNCS 0x989680 ;  /* 0x009896800000895d */ /* 0x004fea0003900000 */
[----:B------:R-:W2:Y:S02]  /*10160*/  @!P0 SYNCS.PHASECHK.TRANS64 P0, [R3+URZ], R0 ;  /* 0x00000000030085a7 */ /* 0x000ea4000800007f */
[----:B--2---:R-:W-:Y:S05]  /*10170*/  @!P0 BRA `(.L_x_24) ;  /* 0xfffffffc00ec8947 */ /* 0x004fea000383ffff */
[----:B------:R-:W-:Y:S05]  /*10180*/  BRA `(.L_x_23) ;  /* 0xffffff2000247947 */ /* 0x000fea000383ffff */
.L_x_30:
[----:B-----5:R1:W-:Y:S02]  /*10190*/  STL [R1+0xa4], R0 ;  /* 0x0000a40001007387 */ /* 0x0203e40000100800 */
[----:B-1----:R-:W-:-:S04]  /*101a0*/  IMAD.U32 R0, RZ, RZ, UR9 ;  /* 0x00000009ff007e24 */ /* 0x002fc8000f8e00ff */
[----:B------:R1:W3:Y:S03]  /*101b0*/  SYNCS.PHASECHK.TRANS64.TRYWAIT P0, [R0+URZ], R229 ;  /* 0x000000e5000075a7 */ /* 0x0002e6000800017f */
[----:B---3--:R-:W-:Y:S05]  /*101c0*/  @!P0 NANOSLEEP.SYNCS 0x989680 ;  /* 0x009896800000895d */ /* 0x008fea0003900000 */
[----:B------:R1:W3:Y:S02]  /*101d0*/  @!P0 SYNCS.PHASECHK.TRANS64 P0, [R0+URZ], R229 ;  /* 0x000000e5000085a7 */ /* 0x0002e4000800007f */
[----:B-1----:R1:W5:Y:S02]  /*101e0*/  LDL.LU R0, [R1+0xa4] ;  /* 0x0000a40001007983 */ /* 0x0023640000300800 */
[----:B-1-3--:R-:W-:Y:S05]  /*101f0*/  @!P0 BRA `(.L_x_30) ;  /* 0xfffffffc00e48947 */ /* 0x00afea000383ffff */
[----:B------:R-:W-:Y:S05]  /*10200*/  BRA `(.L_x_29) ;  /* 0xffffff3000787947 */ /* 0x000fea000383ffff */
.L_x_38:
[----:B0-----:R-:W-:-:S04]  /*10210*/  IMAD.U32 R25, RZ, RZ, UR17 ;  /* 0x00000011ff197e24 */ /* 0x001fc8000f8e00ff */
[----:B------:R0:W3:Y:S03]  /*10220*/  SYNCS.PHASECHK.TRANS64.TRYWAIT P0, [R25+URZ+0x8], R24 ;  /* 0x00000818190075a7 */ /* 0x0000e6000800017f */
[----:B---3--:R-:W-:Y:S05]  /*10230*/  @!P0 NANOSLEEP.SYNCS 0x989680 ;  /* 0x009896800000895d */ /* 0x008fea0003900000 */
[----:B------:R-:W3:Y:S02]  /*10240*/  @!P0 SYNCS.PHASECHK.TRANS64 P0, [R25+URZ+0x8], R24 ;  /* 0x00000818190085a7 */ /* 0x000ee4000800007f */
[----:B---3--:R-:W-:Y:S05]  /*10250*/  @!P0 BRA `(.L_x_38) ;  /* 0xfffffffc00ec8947 */ /* 0x008fea000383ffff */
[----:B------:R-:W-:Y:S05]  /*10260*/  BRA `(.L_x_323) ;  /* 0xffffff54007c7947 */ /* 0x000fea000383ffff */
.L_x_303:
[----:B------:R-:W-:Y:S01]  /*10270*/  BSSY B1, `(.L_x_324) ;  /* 0x0000006000017945 */ /* 0x000fe20003800000 */
[----:B------:R-:W-:-:S07]  /*10280*/  IMAD.MOV.U32 R2, RZ, RZ, -0x1 ;  /* 0xffffffffff027424 */ /* 0x000fce00078e00ff */
[----:B------:R-:W-:Y:S05]  /*10290*/  WARPSYNC.COLLECTIVE R2, `(.L_x_325) ;  /* 0x00000000020c7348 */ /* 0x000fea0003c00000 */
[----:B------:R-:W-:Y:S02]  /*102a0*/  ELECT P1, UR62, PT ;  /* 0x00000000003e782f */ /* 0x000fe40003820000 */
[----:B------:R-:W-:Y:S01]  /*102b0*/  MOV R2, UR62 ;  /* 0x0000003e00027c02 */ /* 0x000fe20008000f00 */
[----:B------:R-:W-:Y:S10]  /*102c0*/  ENDCOLLECTIVE ;  /* 0x000000000000791b */ /* 0x000ff40003800000 */
.L_x_325:
[----:B------:R-:W-:Y:S05]  /*102d0*/  BSYNC B1 ;  /* 0x0000000000017941 */ /* 0x000fea0003800000 */
.L_x_324:
[----:B------:R-:W-:Y:S05]  /*102e0*/  BRA `(.L_x_326) ;  /* 0xffffffec00e07947 */ /* 0x000fea000383ffff */
.L_x_306:
[----:B-1----:R1:W2:Y:S02]  /*102f0*/  SYNCS.PHASECHK.TRANS64.TRYWAIT P1, [R13+URZ+0x18], R4 ;  /* 0x000018040d0075a7 */ /* 0x0022a4000802017f */
[----:B--2---:R-:W-:Y:S05]  /*10300*/  @!P1 NANOSLEEP.SYNCS 0x989680 ;  /* 0x009896800000995d */ /* 0x004fea0003900000 */
[----:B------:R-:W2:Y:S02]  /*10310*/  @!P1 SYNCS.PHASECHK.TRANS64 P1, [R13+URZ+0x18], R4 ;  /* 0x000018040d0095a7 */ /* 0x000ea4000802007f */
[----:B--2---:R-:W-:Y:S05]  /*10320*/  @!P1 BRA `(.L_x_306) ;  /* 0xfffffffc00f09947 */ /* 0x004fea000383ffff */
[----:B------:R-:W-:Y:S05]  /*10330*/  BRA `(.L_x_327) ;  /* 0xfffffff0001c7947 */ /* 0x000fea000383ffff */
.L_x_315:
[----:B------:R-:W-:Y:S01]  /*10340*/  BSSY B0, `(.L_x_328) ;  /* 0x0000006000007945 */ /* 0x000fe20003800000 */
[----:B------:R-:W-:-:S07]  /*10350*/  IMAD.MOV.U32 R2, RZ, RZ, -0x1 ;  /* 0xffffffffff027424 */ /* 0x000fce00078e00ff */
[----:B01----:R-:W-:Y:S05]  /*10360*/  WARPSYNC.COLLECTIVE R2, `(.L_x_329) ;  /* 0x00000000020c7348 */ /* 0x003fea0003c00000 */
[----:B------:R-:W-:Y:S02]  /*10370*/  ELECT P1, UR62, PT ;  /* 0x00000000003e782f */ /* 0x000fe40003820000 */
[----:B------:R-:W-:Y:S01]  /*10380*/  MOV R2, UR62 ;  /* 0x0000003e00027c02 */ /* 0x000fe20008000f00 */
[----:B01----:R-:W-:Y:S10]  /*10390*/  ENDCOLLECTIVE ;  /* 0x000000000000791b */ /* 0x003ff40003800000 */
.L_x_329:
[----:B------:R-:W-:Y:S05]  /*103a0*/  BSYNC B0 ;  /* 0x0000000000007941 */ /* 0x000fea0003800000 */
.L_x_328:
[----:B------:R-:W-:Y:S01]  /*103b0*/  PLOP3.LUT P0, PT, P1, PT, PT, 0x80, 0x0 ;  /* 0x000000000000781c */ /* 0x000fe20000f0f070 */
[----:B------:R-:W-:-:S12]  /*103c0*/  BRA `(.L_x_330) ;  /* 0xfffffff800ac7947 */ /* 0x000fd8000383ffff */
.L_x_319:
[----:B0-----:R0:W1:Y:S02]  /*103d0*/  SYNCS.PHASECHK.TRANS64.TRYWAIT P0, [R7+URZ], R2 ;  /* 0x00000002070075a7 */ /* 0x001064000800017f */
[----:B-1----:R-:W-:Y:S05]  /*103e0*/  @!P0 NANOSLEEP.SYNCS 0x989680 ;  /* 0x009896800000895d */ /* 0x002fea0003900000 */
[----:B------:R-:W1:Y:S02]  /*103f0*/  @!P0 SYNCS.PHASECHK.TRANS64 P0, [R7+URZ], R2 ;  /* 0x00000002070085a7 */ /* 0x000e64000800007f */
[----:B-1----:R-:W-:Y:S05]  /*10400*/  @!P0 BRA `(.L_x_319) ;  /* 0xfffffffc00f08947 */ /* 0x002fea000383ffff */
[----:B------:R-:W-:Y:S05]  /*10410*/  BRA `(.L_x_331) ;  /* 0xfffffff800f07947 */ /* 0x000fea000383ffff */
.L_x_320:
[----:B0-----:R0:W1:Y:S02]  /*10420*/  SYNCS.PHASECHK.TRANS64.TRYWAIT P0, [R9+URZ], R4 ;  /* 0x00000004090075a7 */ /* 0x001064000800017f */
[----:B-1----:R-:W-:Y:S05]  /*10430*/  @!P0 NANOSLEEP.SYNCS 0x989680 ;  /* 0x009896800000895d */ /* 0x002fea0003900000 */
[----:B------:R-:W1:Y:S02]  /*10440*/  @!P0 SYNCS.PHASECHK.TRANS64 P0, [R9+URZ], R4 ;  /* 0x00000004090085a7 */ /* 0x000e64000800007f */
[----:B-1----:R-:W-:Y:S05]  /*10450*/  @!P0 BRA `(.L_x_320) ;  /* 0xfffffffc00f08947 */ /* 0x002fea000383ffff */
[----:B------:R-:W-:Y:S05]  /*10460*/  BRA `(.L_x_332) ;  /* 0xfffffff800f87947 */ /* 0x000fea000383ffff */
.L_x_333:
[----:B------:R-:W-:-:S00]  /*10470*/  BRA `(.L_x_333) ;  /* 0xfffffffc00fc7947 */ /* 0x000fc0000383ffff */
[----:B------:R-:W-:-:S00]  /*10480*/  NOP ;  /* 0x0000000000007918 */ /* 0x000fc00000000000 */
[----:B------:R-:W-:-:S00]  /*10490*/  NOP ;  /* 0x0000000000007918 */ /* 0x000fc00000000000 */
[----:B------:R-:W-:-:S00]  /*104a0*/  NOP ;  /* 0x0000000000007918 */ /* 0x000fc00000000000 */
[----:B------:R-:W-:-:S00]  /*104b0*/  NOP ;  /* 0x0000000000007918 */ /* 0x000fc00000000000 */
[----:B------:R-:W-:-:S00]  /*104c0*/  NOP ;  /* 0x0000000000007918 */ /* 0x000fc00000000000 */
[----:B------:R-:W-:-:S00]  /*104d0*/  NOP ;  /* 0x0000000000007918 */ /* 0x000fc00000000000 */
[----:B------:R-:W-:-:S00]  /*104e0*/  NOP ;  /* 0x0000000000007918 */ /* 0x000fc00000000000 */
[----:B------:R-:W-:-:S00]  /*104f0*/  NOP ;  /* 0x0000000000007918 */ /* 0x000fc00000000000 */
.L_x_334:


//--------------------- .nv.shared._ZN7cutlass13device_kernelINS_4gemm6kernel13GemmUniversalIN4cute5tupleIJiiiiEEENS1_10collective13CollectiveMmaINS1_37MainloopSm90TmaGmmaWarpSpecializedFP8ILi3ENS5_IJNS4_1CILi2EEENSA_ILi1EEESC_EEENS1_32KernelTmaWarpSpecializedPingpongEEENS5_IJNSA_ILi64EEENSA_ILi256EEENSA_ILi32EEEEEENS_12float_e5m2_tENS5_IJlSC_lEEESK_SL_NS4_8TiledMMAINS4_8MMA_AtomIJNS4_4SM904GMMA31MMA_64x256x32_F32E5M2E5M2_SS_TNILNSP_7ScaleInE1ELSR_1EEEEEENS4_6LayoutINS5_IJSC_SC_SC_EEENS5_IJNSA_ILi0EEESW_SW_EEEEENS5_IJNS4_10UnderscoreESZ_SZ_EEEEENS4_13SM90_TMA_LOADENS4_14ComposedLayoutINS4_7SwizzleILi1ELi4ELi3EEENS4_18smem_ptr_flag_bitsILi8EEENSU_INS5_IJNSA_ILi8EEESI_EEENS5_IJSI_SC_EEEEEEEvNS4_8identityENS4_23SM90_TMA_LOAD_MULTICASTES1C_vS1D_EENS_8epilogue10collective6detail29Sm90TmaWarpSpecializedAdapterINS1H_15DefaultEpilogueISK_SL_SL_NS1G_6thread17LinearCombinationISK_Li1EffLNS1L_9ScaleType4KindE0ELNS_15FloatRoundStyleE2ESK_EENS1_15EpilogueDefaultEEEEEvvEEEEvNT_6ParamsE --------------------------
	.section	.nv.shared._ZN7cutlass13device_kernelINS_4gemm6kernel13GemmUniversalIN4cute5tupleIJiiiiEEENS1_10collective13CollectiveMmaINS1_37MainloopSm90TmaGmmaWarpSpecializedFP8ILi3ENS5_IJNS4_1CILi2EEENSA_ILi1EEESC_EEENS1_32KernelTmaWarpSpecializedPingpongEEENS5_IJNSA_ILi64EEENSA_ILi256EEENSA_ILi32EEEEEENS_12float_e5m2_tENS5_IJlSC_lEEESK_SL_NS4_8TiledMMAINS4_8MMA_AtomIJNS4_4SM904GMMA31MMA_64x256x32_F32E5M2E5M2_SS_TNILNSP_7ScaleInE1ELSR_1EEEEEENS4_6LayoutINS5_IJSC_SC_SC_EEENS5_IJNSA_ILi0EEESW_SW_EEEEENS5_IJNS4_10UnderscoreESZ_SZ_EEEEENS4_13SM90_TMA_LOADENS4_14ComposedLayoutINS4_7SwizzleILi1ELi4ELi3EEENS4_18smem_ptr_flag_bitsILi8EEENSU_INS5_IJNSA_ILi8EEESI_EEENS5_IJSI_SC_EEEEEEEvNS4_8identityENS4_23SM90_TMA_LOAD_MULTICASTES1C_vS1D_EENS_8epilogue10collective6detail29Sm90TmaWarpSpecializedAdapterINS1H_15DefaultEpilogueISK_SL_SL_NS1G_6thread17LinearCombinationISK_Li1EffLNS1L_9ScaleType4KindE0ELNS_15FloatRoundStyleE2ESK_EENS1_15EpilogueDefaultEEEEEvvEEEEvNT_6ParamsE,"aw",@nobits
	.sectionflags	@""
	.align	16
	.zero		1024


//--------------------- .nv.shared.reserved.0     --------------------------
	.section	.nv.shared.reserved.0,"aw",@nobits
	.weak		__nv_reservedSMEM_offset_0_alias
	.size		__nv_reservedSMEM_offset_0_alias, 0, 0
	.other		__nv_reservedSMEM_offset_0_alias,@"STO_CUDA_RESERVED_SHARED STV_DEFAULT"
__nv_reservedSMEM_offset_0_alias:
	.zero		0


//--------------------- .nv.global                --------------------------
	.section	.nv.global,"aw",@nobits
.nv.global:
	.type		_ZN39_INTERNAL_5d8eeae6_4_k_cu_2d19271c_51694cute1_E,@object
	.size		_ZN39_INTERNAL_5d8eeae6_4_k_cu_2d19271c_51694cute1_E,(_ZN39_INTERNAL_5d8eeae6_4_k_cu_2d19271c_51694cuda3std3__45__cpo6cbeginE - _ZN39_INTERNAL_5d8eeae6_4_k_cu_2d19271c_51694cute1_E)
_ZN39_INTERNAL_5d8eeae6_4_k_cu_2d19271c_51694cute1_E:
	.zero		1
	.type		_ZN39_INTERNAL_5d8eeae6_4_k_cu_2d19271c_51694cuda3std3__45__cpo6cbeginE,@object
	.size		_ZN39_INTERNAL_5d8eeae6_4_k_cu_2d19271c_51694cuda3std3__45__cpo6cbeginE,(_ZN39_INTERNAL_5d8eeae6_4_k_cu_2d19271c_51694cuda3std3__48in_placeE - _ZN39_INTERNAL_5d8eeae6_4_k_cu_2d19271c_51694cuda3std3__45__cpo6cbeginE)
_ZN39_INTERNAL_5d8eeae6_4_k_cu_2d19271c_51694cuda3std3__45__cpo6cbeginE:
	.zero		1
	.type		_ZN39_INTERNAL_5d8eeae6_4_k_cu_2d19271c_51694cuda3std3__48in_placeE,@object
	.size		_ZN39_INTERNAL_5d8eeae6_4_k_cu_2d19271c_51694cuda3std3__48in_placeE,(_ZN39_INTERNAL_5d8eeae6_4_k_cu_2d19271c_51694cuda3std6ranges3__45__cpo9iter_moveE - _ZN39_INTERNAL_5d8eeae6_4_k_cu_2d19271c_51694cuda3std3__48in_placeE)
_ZN39_INTERNAL_5d8eeae6_4_k_cu_2d19271c_51694cuda3std3__48in_placeE:
	.zero		1
	.type		_ZN39_INTERNAL_5d8eeae6_4_k_cu_2d19271c_51694cuda3std6ranges3__45__cpo9iter_moveE,@object
	.size		_ZN39_INTERNAL_5d8eeae6_4_k_cu_2d19271c_51694cuda3std6ranges3__45__cpo9iter_moveE,(_ZN39_INTERNAL_5d8eeae6_4_k_cu_2d19271c_51694cuda3std3__45__cpo5beginE - _ZN39_INTERNAL_5d8eeae6_4_k_cu_2d19271c_51694cuda3std6ranges3__45__cpo9iter_moveE)
_ZN39_INTERNAL_5d8eeae6_4_k_cu_2d19271c_51694cuda3std6ranges3__45__cpo9iter_moveE:
	.zero		1
	.type		_ZN39_INTERNAL_5d8eeae6_4_k_cu_2d19271c_51694cuda3std3__45__cpo5beginE,@object
	.size		_ZN39_INTERNAL_5d8eeae6_4_k_cu_2d19271c_51694cuda3std3__45__cpo5beginE,(_ZN39_INTERNAL_5d8eeae6_4_k_cu_2d19271c_51694cuda3std3__441_GLOBAL__N__5d8eeae6_4_k_cu_2d19271c_51696ignoreE - _ZN39_INTERNAL_5d8eeae6_4_k_cu_2d19271c_51694cuda3std3__45__cpo5beginE)
_ZN39_INTERNAL_5d8eeae6_4_k_cu_2d19271c_51694cuda3std3__45__cpo5beginE:
	.zero		1
	.type		_ZN39_INTERNAL_5d8eeae6_4_k_cu_2d19271c_51694cuda3std3__441_GLOBAL__N__5d8eeae6_4_k_cu_2d19271c_51696ignoreE,@object
	.size		_ZN39_INTERNAL_5d8eeae6_4_k_cu_2d19271c_51694cuda3std3__441_GLOBAL__N__5d8eeae6_4_k_cu_2d19271c_51696ignoreE,(_ZN39_INTERNAL_5d8eeae6_4_k_cu_2d19271c_51694cute7productE - _ZN39_INTERNAL_5d8eeae6_4_k_cu_2d19271c_51694cuda3std3__441_GLOBAL__N__5d8eeae6_4_k_cu_2d19271c_51696ignoreE)
_ZN39_INTERNAL_5d8eeae6_4_k_cu_2d19271c_51694cuda3std3__441_GLOBAL__N__5d8eeae6_4_k_cu_2d19271c_51696ignoreE:
	.zero		1
	.type		_ZN39_INTERNAL_5d8eeae6_4_k_cu_2d19271c_51694cute7productE,@object
	.size		_ZN39_INTERNAL_5d8eeae6_4_k_cu_2d19271c_51694cute7productE,(_ZN39_INTERNAL_5d8eeae6_4_k_cu_2d19271c_51694cuda3std3__45__cpo3endE - _ZN39_INTERNAL_5d8eeae6_4_k_cu_2d19271c_51694cute7productE)
_ZN39_INTERNAL_5d8eeae6_4_k_cu_2d19271c_51694cute7productE:
	.zero		1
	.type		_ZN39_INTERNAL_5d8eeae6_4_k_cu_2d19271c_51694cuda3std3__45__cpo3endE,@object
	.size		_ZN39_INTERNAL_5d8eeae6_4_k_cu_2d19271c_51694cuda3std3__45__cpo3endE,(_ZN39_INTERNAL_5d8eeae6_4_k_cu_2d19271c_51694cuda3std3__419piecewise_constructE - _ZN39_INTERNAL_5d8eeae6_4_k_cu_2d19271c_51694cuda3std3__45__cpo3endE)
_ZN39_INTERNAL_5d8eeae6_4_k_cu_2d19271c_51694cuda3std3__45__cpo3endE:
	.zero		1
	.type		_ZN39_INTERNAL_5d8eeae6_4_k_cu_2d19271c_51694cuda3std3__419piecewise_constructE,@object
	.size		_ZN39_INTERNAL_5d8eeae6_4_k_cu_2d19271c_51694cuda3std3__419piecewise_constructE,(_ZN39_INTERNAL_5d8eeae6_4_k_cu_2d19271c_51694cuda3std3__45__cpo4cendE - _ZN39_INTERNAL_5d8eeae6_4_k_cu_2d19271c_51694cuda3std3__419piecewise_constructE)
_ZN39_INTERNAL_5d8eeae6_4_k_cu_2d19271c_51694cuda3std3__419piecewise_constructE:
	.zero		1
	.type		_ZN39_INTERNAL_5d8eeae6_4_k_cu_2d19271c_51694cuda3std3__45__cpo4cendE,@object
	.size		_ZN39_INTERNAL_5d8eeae6_4_k_cu_2d19271c_51694cuda3std3__45__cpo4cendE,(_ZN39_INTERNAL_5d8eeae6_4_k_cu_2d19271c_51694cuda3std6ranges3__45__cpo4swapE - _ZN39_INTERNAL_5d8eeae6_4_k_cu_2d19271c_51694cuda3std3__45__cpo4cendE)
_ZN39_INTERNAL_5d8eeae6_4_k_cu_2d19271c_51694cuda3std3__45__cpo4cendE:
	.zero		1
	.type		_ZN39_INTERNAL_5d8eeae6_4_k_cu_2d19271c_51694cuda3std6ranges3__45__cpo4swapE,@object
	.size		_ZN39_INTERNAL_5d8eeae6_4_k_cu_2d19271c_51694cuda3std6ranges3__45__cpo4swapE,(.L_7 - _ZN39_INTERNAL_5d8eeae6_4_k_cu_2d19271c_51694cuda3std6ranges3__45__cpo4swapE)
_ZN39_INTERNAL_5d8eeae6_4_k_cu_2d19271c_51694cuda3std6ranges3__45__cpo4swapE:
	.zero		1
.L_7:


//--------------------- .nv.constant0._ZN7cutlass13device_kernelINS_4gemm6kernel13GemmUniversalIN4cute5tupleIJiiiiEEENS1_10collective13CollectiveMmaINS1_37MainloopSm90TmaGmmaWarpSpecializedFP8ILi3ENS5_IJNS4_1CILi2EEENSA_ILi1EEESC_EEENS1_32KernelTmaWarpSpecializedPingpongEEENS5_IJNSA_ILi64EEENSA_ILi256EEENSA_ILi32EEEEEENS_12float_e5m2_tENS5_IJlSC_lEEESK_SL_NS4_8TiledMMAINS4_8MMA_AtomIJNS4_4SM904GMMA31MMA_64x256x32_F32E5M2E5M2_SS_TNILNSP_7ScaleInE1ELSR_1EEEEEENS4_6LayoutINS5_IJSC_SC_SC_EEENS5_IJNSA_ILi0EEESW_SW_EEEEENS5_IJNS4_10UnderscoreESZ_SZ_EEEEENS4_13SM90_TMA_LOADENS4_14ComposedLayoutINS4_7SwizzleILi1ELi4ELi3EEENS4_18smem_ptr_flag_bitsILi8EEENSU_INS5_IJNSA_ILi8EEESI_EEENS5_IJSI_SC_EEEEEEEvNS4_8identityENS4_23SM90_TMA_LOAD_MULTICASTES1C_vS1D_EENS_8epilogue10collective6detail29Sm90TmaWarpSpecializedAdapterINS1H_15DefaultEpilogueISK_SL_SL_NS1G_6thread17LinearCombinationISK_Li1EffLNS1L_9ScaleType4KindE0ELNS_15FloatRoundStyleE2ESK_EENS1_15EpilogueDefaultEEEEEvvEEEEvNT_6ParamsE --------------------------
	.section	.nv.constant0._ZN7cutlass13device_kernelINS_4gemm6kernel13GemmUniversalIN4cute5tupleIJiiiiEEENS1_10collective13CollectiveMmaINS1_37MainloopSm90TmaGmmaWarpSpecializedFP8ILi3ENS5_IJNS4_1CILi2EEENSA_ILi1EEESC_EEENS1_32KernelTmaWarpSpecializedPingpongEEENS5_IJNSA_ILi64EEENSA_ILi256EEENSA_ILi32EEEEEENS_12float_e5m2_tENS5_IJlSC_lEEESK_SL_NS4_8TiledMMAINS4_8MMA_AtomIJNS4_4SM904GMMA31MMA_64x256x32_F32E5M2E5M2_SS_TNILNSP_7ScaleInE1ELSR_1EEEEEENS4_6LayoutINS5_IJSC_SC_SC_EEENS5_IJNSA_ILi0EEESW_SW_EEEEENS5_IJNS4_10UnderscoreESZ_SZ_EEEEENS4_13SM90_TMA_LOADENS4_14ComposedLayoutINS4_7SwizzleILi1ELi4ELi3EEENS4_18smem_ptr_flag_bitsILi8EEENSU_INS5_IJNSA_ILi8EEESI_EEENS5_IJSI_SC_EEEEEEEvNS4_8identityENS4_23SM90_TMA_LOAD_MULTICASTES1C_vS1D_EENS_8epilogue10collective6detail29Sm90TmaWarpSpecializedAdapterINS1H_15DefaultEpilogueISK_SL_SL_NS1G_6thread17LinearCombinationISK_Li1EffLNS1L_9ScaleType4KindE0ELNS_15FloatRoundStyleE2ESK_EENS1_15EpilogueDefaultEEEEEvvEEEEvNT_6ParamsE,"a",@progbits
	.sectionflags	@""
	.align	4
.nv.constant0._ZN7cutlass13device_kernelINS_4gemm6kernel13GemmUniversalIN4cute5tupleIJiiiiEEENS1_10collective13CollectiveMmaINS1_37MainloopSm90TmaGmmaWarpSpecializedFP8ILi3ENS5_IJNS4_1CILi2EEENSA_ILi1EEESC_EEENS1_32KernelTmaWarpSpecializedPingpongEEENS5_IJNSA_ILi64EEENSA_ILi256EEENSA_ILi32EEEEEENS_12float_e5m2_tENS5_IJlSC_lEEESK_SL_NS4_8TiledMMAINS4_8MMA_AtomIJNS4_4SM904GMMA31MMA_64x256x32_F32E5M2E5M2_SS_TNILNSP_7ScaleInE1ELSR_1EEEEEENS4_6LayoutINS5_IJSC_SC_SC_EEENS5_IJNSA_ILi0EEESW_SW_EEEEENS5_IJNS4_10UnderscoreESZ_SZ_EEEEENS4_13SM90_TMA_LOADENS4_14ComposedLayoutINS4_7SwizzleILi1ELi4ELi3EEENS4_18smem_ptr_flag_bitsILi8EEENSU_INS5_IJNSA_ILi8EEESI_EEENS5_IJSI_SC_EEEEEEEvNS4_8identityENS4_23SM90_TMA_LOAD_MULTICASTES1C_vS1D_EENS_8epilogue10collective6detail29Sm90TmaWarpSpecializedAdapterINS1H_15DefaultEpilogueISK_SL_SL_NS1G_6thread17LinearCombinationISK_Li1EffLNS1L_9ScaleType4KindE0ELNS_15FloatRoundStyleE2ESK_EENS1_15EpilogueDefaultEEEEEvvEEEEvNT_6ParamsE:
	.zero		1664


//--------------------- SYMBOLS --------------------------

	.type		.nv.reservedSmem.offset0,@object
	.size		.nv.reservedSmem.offset0,0x4
